	.target	sm_100a

	.elftype	@"ET_EXEC"


//--------------------- .note.nv.tkinfo           --------------------------
	.section	.note.nv.tkinfo,"",@"SHT_NOTE"
	.sectionflags	@"SHF_NOTE_NV_TKINFO"
	.tkinfo
        /*0018*/ 	.word	0x00000002
        /*0030*/ 	.string	""
        /*0030*/ 	.string	"ptxas"
        /*0030*/ 	.string	"Cuda compilation tools, release 13.0, V13.0.88"
        /*0030*/ 	.string	"Build cuda_13.0.r13.0/compiler.36424714_0"
        /*0030*/ 	.string	"-arch sm_100a -m 64 "



//--------------------- .note.nv.cuinfo           --------------------------
	.section	.note.nv.cuinfo,"",@"SHT_NOTE"
	.sectionflags	@"SHF_NOTE_NV_CUINFO"
        /*0018*/ 	.short	0x0002
        /*001a*/ 	.short	0x0064
        /*001c*/ 	.short	0x0082
	.zero		2


//--------------------- .nv.info                  --------------------------
	.section	.nv.info,"",@"SHT_CUDA_INFO"
	.align	4


	//----- nvinfo : EIATTR_REGCOUNT
	.align		4
        /*0000*/ 	.byte	0x04, 0x2f
        /*0002*/ 	.short	(.L_19 - .L_18)
	.align		4
.L_18:
        /*0004*/ 	.word	index@(_ZN7cutlass13device_kernelINS_4gemm6kernel13GemmUniversalIN4cute5tupleIJiiiiEEENS1_10collective13CollectiveMmaINS1_35MainloopSm100TmaUmmaWarpSpecializedILi4ELi2ELi4ENS5_IJNS4_1CILi2EEENSA_ILi1EEESC_EEEEENS5_IJNSA_ILi256EEENSA_ILi64EEESG_EEEfNS5_IJlSC_lEEEfSI_NS4_8TiledMMAINS4_8MMA_AtomIJNS4_23SM100_MMA_TF32_2x1SM_SSINS_10tfloat32_tESM_fLi256ELi64ELNS4_4UMMA5MajorE0ELSO_0ELNSN_7ScaleInE0ELSP_0EEEEEENS4_6LayoutINS5_IJSC_SC_SC_EEENS5_IJNSA_ILi0EEESU_SU_EEEEENS5_IJNS4_10UnderscoreESX_SX_EEEEENS4_18SM100_TMA_2SM_LOADENS4_14ComposedLayoutINS4_7SwizzleILi3ELi4ELi3EEENS4_18smem_ptr_flag_bitsILi32EEENSS_INS5_IJNSA_ILi8EEENSA_ILi32EEEEEENS5_IJS17_SC_EEEEEEEvNS4_8identityES10_S1B_vS1C_EENS_8epilogue10collective18CollectiveEpilogueINS1E_23Sm100TmaWarpSpecializedILi4ELi2ELi16ELb1ELb0EEEJNS5_IJNSA_ILi128EEESG_SG_EEENS5_IJNSS_IS1J_SC_EENSS_INSA_ILi16EEESC_EEEEEfSI_fSI_NS1E_6fusion15FusionCallbacksIS1I_NS1P_17LinearCombinationIffffLNS_15FloatRoundStyleE2EEES1K_S1O_JEEENS4_5SM1004TMEM4LOAD26SM100_TMEM_LOAD_32dp32b16xENS4_13SM90_TMA_LOADENS11_INS12_ILi2ELi4ELi3EEES15_NSS_INS5_IJS16_S1M_EEENS5_IJS1M_SC_EEEEEEENS4_39AutoVectorizingCopyWithAssumedAlignmentILi128EEENS4_14SM90_TMA_STOREES24_S26_S26_EEEvvEEEEvNT_6ParamsE)
        /*0008*/ 	.word	0x0000005a


	//----- nvinfo : EIATTR_FRAME_SIZE
	.align		4
.L_19:
        /*000c*/ 	.byte	0x04, 0x11
        /*000e*/ 	.short	(.L_21 - .L_20)
	.align		4
.L_20:
        /*0010*/ 	.word	index@($__internal_2_$__cuda_sm10x_tcgen05_guardrail_trap_unallocated_columns_being_dealloced)
        /*0014*/ 	.word	0x00000000


	//----- nvinfo : EIATTR_FRAME_SIZE
	.align		4
.L_21:
        /*0018*/ 	.byte	0x04, 0x11
        /*001a*/ 	.short	(.L_23 - .L_22)
	.align		4
.L_22:
        /*001c*/ 	.word	index@($__internal_1_$__cuda_sm10x_tcgen05_guardrail_trap_phase_invalid_during_alloc)
        /*0020*/ 	.word	0x00000000


	//----- nvinfo : EIATTR_FRAME_SIZE
	.align		4
.L_23:
        /*0024*/ 	.byte	0x04, 0x11
        /*0026*/ 	.short	(.L_25 - .L_24)
	.align		4
.L_24:
        /*0028*/ 	.word	index@($__internal_0_$__cuda_sm10x_tcgen05_guardrail_trap_col_being_dealloced_not_returned_by_alloc)
        /*002c*/ 	.word	0x00000000


	//----- nvinfo : EIATTR_FRAME_SIZE
	.align		4
.L_25:
        /*0030*/ 	.byte	0x04, 0x11
        /*0032*/ 	.short	(.L_27 - .L_26)
	.align		4
.L_26:
        /*0034*/ 	.word	index@(_ZN7cutlass13device_kernelINS_4gemm6kernel13GemmUniversalIN4cute5tupleIJiiiiEEENS1_10collective13CollectiveMmaINS1_35MainloopSm100TmaUmmaWarpSpecializedILi4ELi2ELi4ENS5_IJNS4_1CILi2EEENSA_ILi1EEESC_EEEEENS5_IJNSA_ILi256EEENSA_ILi64EEESG_EEEfNS5_IJlSC_lEEEfSI_NS4_8TiledMMAINS4_8MMA_AtomIJNS4_23SM100_MMA_TF32_2x1SM_SSINS_10tfloat32_tESM_fLi256ELi64ELNS4_4UMMA5MajorE0ELSO_0ELNSN_7ScaleInE0ELSP_0EEEEEENS4_6LayoutINS5_IJSC_SC_SC_EEENS5_IJNSA_ILi0EEESU_SU_EEEEENS5_IJNS4_10UnderscoreESX_SX_EEEEENS4_18SM100_TMA_2SM_LOADENS4_14ComposedLayoutINS4_7SwizzleILi3ELi4ELi3EEENS4_18smem_ptr_flag_bitsILi32EEENSS_INS5_IJNSA_ILi8EEENSA_ILi32EEEEEENS5_IJS17_SC_EEEEEEEvNS4_8identityES10_S1B_vS1C_EENS_8epilogue10collective18CollectiveEpilogueINS1E_23Sm100TmaWarpSpecializedILi4ELi2ELi16ELb1ELb0EEEJNS5_IJNSA_ILi128EEESG_SG_EEENS5_IJNSS_IS1J_SC_EENSS_INSA_ILi16EEESC_EEEEEfSI_fSI_NS1E_6fusion15FusionCallbacksIS1I_NS1P_17LinearCombinationIffffLNS_15FloatRoundStyleE2EEES1K_S1O_JEEENS4_5SM1004TMEM4LOAD26SM100_TMEM_LOAD_32dp32b16xENS4_13SM90_TMA_LOADENS11_INS12_ILi2ELi4ELi3EEES15_NSS_INS5_IJS16_S1M_EEENS5_IJS1M_SC_EEEEEEENS4_39AutoVectorizingCopyWithAssumedAlignmentILi128EEENS4_14SM90_TMA_STOREES24_S26_S26_EEEvvEEEEvNT_6ParamsE)
        /*0038*/ 	.word	0x00000000


	//----- nvinfo : EIATTR_MIN_STACK_SIZE
	.align		4
.L_27:
        /*003c*/ 	.byte	0x04, 0x12
        /*003e*/ 	.short	(.L_29 - .L_28)
	.align		4
.L_28:
        /*0040*/ 	.word	index@(_ZN7cutlass13device_kernelINS_4gemm6kernel13GemmUniversalIN4cute5tupleIJiiiiEEENS1_10collective13CollectiveMmaINS1_35MainloopSm100TmaUmmaWarpSpecializedILi4ELi2ELi4ENS5_IJNS4_1CILi2EEENSA_ILi1EEESC_EEEEENS5_IJNSA_ILi256EEENSA_ILi64EEESG_EEEfNS5_IJlSC_lEEEfSI_NS4_8TiledMMAINS4_8MMA_AtomIJNS4_23SM100_MMA_TF32_2x1SM_SSINS_10tfloat32_tESM_fLi256ELi64ELNS4_4UMMA5MajorE0ELSO_0ELNSN_7ScaleInE0ELSP_0EEEEEENS4_6LayoutINS5_IJSC_SC_SC_EEENS5_IJNSA_ILi0EEESU_SU_EEEEENS5_IJNS4_10UnderscoreESX_SX_EEEEENS4_18SM100_TMA_2SM_LOADENS4_14ComposedLayoutINS4_7SwizzleILi3ELi4ELi3EEENS4_18smem_ptr_flag_bitsILi32EEENSS_INS5_IJNSA_ILi8EEENSA_ILi32EEEEEENS5_IJS17_SC_EEEEEEEvNS4_8identityES10_S1B_vS1C_EENS_8epilogue10collective18CollectiveEpilogueINS1E_23Sm100TmaWarpSpecializedILi4ELi2ELi16ELb1ELb0EEEJNS5_IJNSA_ILi128EEESG_SG_EEENS5_IJNSS_IS1J_SC_EENSS_INSA_ILi16EEESC_EEEEEfSI_fSI_NS1E_6fusion15FusionCallbacksIS1I_NS1P_17LinearCombinationIffffLNS_15FloatRoundStyleE2EEES1K_S1O_JEEENS4_5SM1004TMEM4LOAD26SM100_TMEM_LOAD_32dp32b16xENS4_13SM90_TMA_LOADENS11_INS12_ILi2ELi4ELi3EEES15_NSS_INS5_IJS16_S1M_EEENS5_IJS1M_SC_EEEEEEENS4_39AutoVectorizingCopyWithAssumedAlignmentILi128EEENS4_14SM90_TMA_STOREES24_S26_S26_EEEvvEEEEvNT_6ParamsE)
        /*0044*/ 	.word	0x00000000
.L_29:


//--------------------- .nv.compat                --------------------------
	.section	.nv.compat,"",@"SHT_CUDA_COMPAT_INFO"
	.align	4
        /*0000*/ 	.byte	0x02, 0x09, 0x01, 0x00, 0x02, 0x02, 0x02, 0x00, 0x02, 0x05, 0x05, 0x00, 0x03, 0x07, 0x01, 0x01
        /*0010*/ 	.byte	0x02, 0x03, 0x01, 0x00, 0x02, 0x06, 0x01, 0x00, 0x04, 0x0b, 0x08, 0x00, 0x09, 0x00, 0x00, 0x00
        /*0020*/ 	.byte	0x00, 0x00, 0x00, 0x00


//--------------------- .nv.info._ZN7cutlass13device_kernelINS_4gemm6kernel13GemmUniversalIN4cute5tupleIJiiiiEEENS1_10collective13CollectiveMmaINS1_35MainloopSm100TmaUmmaWarpSpecializedILi4ELi2ELi4ENS5_IJNS4_1CILi2EEENSA_ILi1EEESC_EEEEENS5_IJNSA_ILi256EEENSA_ILi64EEESG_EEEfNS5_IJlSC_lEEEfSI_NS4_8TiledMMAINS4_8MMA_AtomIJNS4_23SM100_MMA_TF32_2x1SM_SSINS_10tfloat32_tESM_fLi256ELi64ELNS4_4UMMA5MajorE0ELSO_0ELNSN_7ScaleInE0ELSP_0EEEEEENS4_6LayoutINS5_IJSC_SC_SC_EEENS5_IJNSA_ILi0EEESU_SU_EEEEENS5_IJNS4_10UnderscoreESX_SX_EEEEENS4_18SM100_TMA_2SM_LOADENS4_14ComposedLayoutINS4_7SwizzleILi3ELi4ELi3EEENS4_18smem_ptr_flag_bitsILi32EEENSS_INS5_IJNSA_ILi8EEENSA_ILi32EEEEEENS5_IJS17_SC_EEEEEEEvNS4_8identityES10_S1B_vS1C_EENS_8epilogue10collective18CollectiveEpilogueINS1E_23Sm100TmaWarpSpecializedILi4ELi2ELi16ELb1ELb0EEEJNS5_IJNSA_ILi128EEESG_SG_EEENS5_IJNSS_IS1J_SC_EENSS_INSA_ILi16EEESC_EEEEEfSI_fSI_NS1E_6fusion15FusionCallbacksIS1I_NS1P_17LinearCombinationIffffLNS_15FloatRoundStyleE2EEES1K_S1O_JEEENS4_5SM1004TMEM4LOAD26SM100_TMEM_LOAD_32dp32b16xENS4_13SM90_TMA_LOADENS11_INS12_ILi2ELi4ELi3EEES15_NSS_INS5_IJS16_S1M_EEENS5_IJS1M_SC_EEEEEEENS4_39AutoVectorizingCopyWithAssumedAlignmentILi128EEENS4_14SM90_TMA_STOREES24_S26_S26_EEEvvEEEEvNT_6ParamsE --------------------------
	.section	.nv.info._ZN7cutlass13device_kernelINS_4gemm6kernel13GemmUniversalIN4cute5tupleIJiiiiEEENS1_10collective13CollectiveMmaINS1_35MainloopSm100TmaUmmaWarpSpecializedILi4ELi2ELi4ENS5_IJNS4_1CILi2EEENSA_ILi1EEESC_EEEEENS5_IJNSA_ILi256EEENSA_ILi64EEESG_EEEfNS5_IJlSC_lEEEfSI_NS4_8TiledMMAINS4_8MMA_AtomIJNS4_23SM100_MMA_TF32_2x1SM_SSINS_10tfloat32_tESM_fLi256ELi64ELNS4_4UMMA5MajorE0ELSO_0ELNSN_7ScaleInE0ELSP_0EEEEEENS4_6LayoutINS5_IJSC_SC_SC_EEENS5_IJNSA_ILi0EEESU_SU_EEEEENS5_IJNS4_10UnderscoreESX_SX_EEEEENS4_18SM100_TMA_2SM_LOADENS4_14ComposedLayoutINS4_7SwizzleILi3ELi4ELi3EEENS4_18smem_ptr_flag_bitsILi32EEENSS_INS5_IJNSA_ILi8EEENSA_ILi32EEEEEENS5_IJS17_SC_EEEEEEEvNS4_8identityES10_S1B_vS1C_EENS_8epilogue10collective18CollectiveEpilogueINS1E_23Sm100TmaWarpSpecializedILi4ELi2ELi16ELb1ELb0EEEJNS5_IJNSA_ILi128EEESG_SG_EEENS5_IJNSS_IS1J_SC_EENSS_INSA_ILi16EEESC_EEEEEfSI_fSI_NS1E_6fusion15FusionCallbacksIS1I_NS1P_17LinearCombinationIffffLNS_15FloatRoundStyleE2EEES1K_S1O_JEEENS4_5SM1004TMEM4LOAD26SM100_TMEM_LOAD_32dp32b16xENS4_13SM90_TMA_LOADENS11_INS12_ILi2ELi4ELi3EEES15_NSS_INS5_IJS16_S1M_EEENS5_IJS1M_SC_EEEEEEENS4_39AutoVectorizingCopyWithAssumedAlignmentILi128EEENS4_14SM90_TMA_STOREES24_S26_S26_EEEvvEEEEvNT_6ParamsE,"",@"SHT_CUDA_INFO"
	.sectionflags	@""
	.align	4


	//----- nvinfo : EIATTR_CUDA_API_VERSION
	.align		4
        /*0000*/ 	.byte	0x04, 0x37
        /*0002*/ 	.short	(.L_31 - .L_30)
.L_30:
        /*0004*/ 	.word	0x00000082


	//----- nvinfo : EIATTR_KPARAM_INFO
	.align		4
.L_31:
        /*0008*/ 	.byte	0x04, 0x17
        /*000a*/ 	.short	(.L_33 - .L_32)
.L_32:
        /*000c*/ 	.word	0x00000000
        /*0010*/ 	.short	0x0000
        /*0012*/ 	.short	0x0000
        /*0014*/ 	.byte	0x00, 0xf0, 0x01, 0x20


	//----- nvinfo : EIATTR_AT_ENTRY_FRAGMENTS
	.align		4
.L_33:
        /*0018*/ 	.byte	0x04, 0x4f
        /*001a*/ 	.short	(.L_35 - .L_34)


	//   ....[0]....
.L_34:
        /*001c*/ 	.word	0x00000007


	//----- nvinfo : EIATTR_RESERVED_SMEM_USED
	.align		4
.L_35:
        /*0020*/ 	.byte	0x01, 0x41
	.zero		2


	//----- nvinfo : EIATTR_SPARSE_MMA_MASK
	.align		4
        /*0024*/ 	.byte	0x03, 0x50
        /*0026*/ 	.short	0x0000


	//----- nvinfo : EIATTR_TCGEN05_2CTA_USED
	.align		4
        /*0028*/ 	.byte	0x01, 0x52
	.zero		2


	//----- nvinfo : EIATTR_MAXREG_COUNT
	.align		4
        /*002c*/ 	.byte	0x03, 0x1b
        /*002e*/ 	.short	0x00ff


	//----- nvinfo : EIATTR_NUM_BARRIERS
	.align		4
        /*0030*/ 	.byte	0x02, 0x4c
        /*0032*/ 	.byte	0x07
	.zero		1


	//----- nvinfo : EIATTR_EXTERNS
	.align		4
        /*0034*/ 	.byte	0x04, 0x0f
        /*0036*/ 	.short	(.L_37 - .L_36)


	//   ....[0]....
	.align		4
.L_36:
        /*0038*/ 	.word	index@(__assertfail)


	//----- nvinfo : EIATTR_MERCURY_ISA_VERSION
	.align		4
.L_37:
        /*003c*/ 	.byte	0x03, 0x5f
        /*003e*/ 	.short	0x0101


	//----- nvinfo : EIATTR_INT_WARP_WIDE_INSTR_OFFSETS
	.align		4
        /*0040*/ 	.byte	0x04, 0x31
        /*0042*/ 	.short	(.L_39 - .L_38)


	//   ....[0]....
.L_38:
        /*0044*/ 	.word	0x00000d10


	//   ....[1]....
        /*0048*/ 	.word	0x00000db0


	//   ....[2]....
        /*004c*/ 	.word	0x00002270


	//   ....[3]....
        /*0050*/ 	.word	0x00004300


	//   ....[4]....
        /*0054*/ 	.word	0x00004330


	//   ....[5]....
        /*0058*/ 	.word	0x00004380


	//   ....[6]....
        /*005c*/ 	.word	0x00004c90


	//   ....[7]....
        /*0060*/ 	.word	0x00004cf0


	//   ....[8]....
        /*0064*/ 	.word	0x00004dd0


	//   ....[9]....
        /*0068*/ 	.word	0x00004e40


	//   ....[10]....
        /*006c*/ 	.word	0x00004f50


	//   ....[11]....
        /*0070*/ 	.word	0x00004fe0


	//   ....[12]....
        /*0074*/ 	.word	0x000051b0


	//   ....[13]....
        /*0078*/ 	.word	0x00005310


	//----- nvinfo : EIATTR_COOP_GROUP_MASK_REGIDS
	.align		4
.L_39:
        /*007c*/ 	.byte	0x04, 0x29
        /*007e*/ 	.short	(.L_41 - .L_40)


	//   ....[0]....
.L_40:
        /*0080*/ 	.word	0xffffffff


	//   ....[1]....
        /*0084*/ 	.word	0xffffffff


	//   ....[2]....
        /*0088*/ 	.word	0xffffffff


	//   ....[3]....
        /*008c*/ 	.word	0xffffffff


	//   ....[4]....
        /*0090*/ 	.word	0xffffffff


	//   ....[5]....
        /*0094*/ 	.word	0xffffffff


	//   ....[6]....
        /*0098*/ 	.word	0xffffffff


	//   ....[7]....
        /*009c*/ 	.word	0xffffffff


	//   ....[8]....
        /*00a0*/ 	.word	0xffffffff


	//   ....[9]....
        /*00a4*/ 	.word	0xffffffff


	//   ....[10]....
        /*00a8*/ 	.word	0xffffffff


	//   ....[11]....
        /*00ac*/ 	.word	0xffffffff


	//   ....[12]....
        /*00b0*/ 	.word	0xffffffff


	//   ....[13]....
        /*00b4*/ 	.word	0xffffffff


	//----- nvinfo : EIATTR_COOP_GROUP_INSTR_OFFSETS
	.align		4
.L_41:
        /*00b8*/ 	.byte	0x04, 0x28
        /*00ba*/ 	.short	(.L_43 - .L_42)


	//   ....[0]....
.L_42:
        /*00bc*/ 	.word	0x000000c0


	//   ....[1]....
        /*00c0*/ 	.word	0x00000500


	//   ....[2]....
        /*00c4*/ 	.word	0x00000680


	//   ....[3]....
        /*00c8*/ 	.word	0x00000810


	//   ....[4]....
        /*00cc*/ 	.word	0x00000900


	//   ....[5]....
        /*00d0*/ 	.word	0x00000a60


	//   ....[6]....
        /*00d4*/ 	.word	0x00000bf0


	//   ....[7]....
        /*00d8*/ 	.word	0x00000e30


	//   ....[8]....
        /*00dc*/ 	.word	0x00002150


	//   ....[9]....
        /*00e0*/ 	.word	0x00002f30


	//   ....[10]....
        /*00e4*/ 	.word	0x00003400


	//   ....[11]....
        /*00e8*/ 	.word	0x00003430


	//   ....[12]....
        /*00ec*/ 	.word	0x00004210


	//   ....[13]....
        /*00f0*/ 	.word	0x00004420


	//----- nvinfo : EIATTR_VRC_CTA_INIT_COUNT
	.align		4
.L_43:
        /*00f4*/ 	.byte	0x02, 0x4a
        /*00f6*/ 	.byte	0x80
	.zero		1


	//----- nvinfo : EIATTR_SYSCALL_OFFSETS
	.align		4
        /*00f8*/ 	.byte	0x04, 0x46
        /*00fa*/ 	.short	(.L_45 - .L_44)


	//   ....[0]....
.L_44:
        /*00fc*/ 	.word	0x00005d90


	//   ....[1]....
        /*0100*/ 	.word	0x00005e80


	//   ....[2]....
        /*0104*/ 	.word	0x000065f0


	//   ....[3]....
        /*0108*/ 	.word	0x00006d70


	//   ....[4]....
        /*010c*/ 	.word	0x000074c0


	//   ....[5]....
        /*0110*/ 	.word	0x00007c10


	//----- nvinfo : EIATTR_MBARRIER_INSTR_OFFSETS
	.align		4
.L_45:
        /*0114*/ 	.byte	0x04, 0x39
        /*0116*/ 	.short	(.L_47 - .L_46)


	//   ....[0]....
.L_46:
        /*0118*/ 	.word	0x000005f0
        /*011c*/ 	.word	0x000000ff
        /*0120*/ 	.word	0x00000000
        /*0124*/ 	.short	0x0100
        /*0126*/ 	.byte	0x08
	.zero		1


	//   ....[1]....
        /*0128*/ 	.word	0x00000600
        /*012c*/ 	.word	0x000000ff
        /*0130*/ 	.word	0x00000020
        /*0134*/ 	.short	0x0100
        /*0136*/ 	.byte	0x08
	.zero		1


	//   ....[2]....
        /*0138*/ 	.word	0x00000610
        /*013c*/ 	.word	0x000000ff
        /*0140*/ 	.word	0x00000008
        /*0144*/ 	.short	0x0100
        /*0146*/ 	.byte	0x08
	.zero		1


	//   ....[3]....
        /*0148*/ 	.word	0x00000620
        /*014c*/ 	.word	0x000000ff
        /*0150*/ 	.word	0x00000028
        /*0154*/ 	.short	0x0100
        /*0156*/ 	.byte	0x08
	.zero		1


	//   ....[4]....
        /*0158*/ 	.word	0x00000630
        /*015c*/ 	.word	0x000000ff
        /*0160*/ 	.word	0x00000010
        /*0164*/ 	.short	0x0100
        /*0166*/ 	.byte	0x08
	.zero		1


	//   ....[5]....
        /*0168*/ 	.word	0x00000640
        /*016c*/ 	.word	0x000000ff
        /*0170*/ 	.word	0x00000030
        /*0174*/ 	.short	0x0100
        /*0176*/ 	.byte	0x08
	.zero		1


	//   ....[6]....
        /*0178*/ 	.word	0x00000650
        /*017c*/ 	.word	0x000000ff
        /*0180*/ 	.word	0x00000018
        /*0184*/ 	.short	0x0100
        /*0186*/ 	.byte	0x08
	.zero		1


	//   ....[7]....
        /*0188*/ 	.word	0x00000660
        /*018c*/ 	.word	0x000000ff
        /*0190*/ 	.word	0x00000038
        /*0194*/ 	.short	0x0100
        /*0196*/ 	.byte	0x08
	.zero		1


	//   ....[8]....
        /*0198*/ 	.word	0x00000780
        /*019c*/ 	.word	0x000000ff
        /*01a0*/ 	.word	0x00000040
        /*01a4*/ 	.short	0x0100
        /*01a6*/ 	.byte	0x09
	.zero		1


	//   ....[9]....
        /*01a8*/ 	.word	0x00000790
        /*01ac*/ 	.word	0x000000ff
        /*01b0*/ 	.word	0x00000060
        /*01b4*/ 	.short	0x0100
        /*01b6*/ 	.byte	0x09
	.zero		1


	//   ....[10]....
        /*01b8*/ 	.word	0x000007a0
        /*01bc*/ 	.word	0x000000ff
        /*01c0*/ 	.word	0x00000048
        /*01c4*/ 	.short	0x0100
        /*01c6*/ 	.byte	0x09
	.zero		1


	//   ....[11]....
        /*01c8*/ 	.word	0x000007b0
        /*01cc*/ 	.word	0x000000ff
        /*01d0*/ 	.word	0x00000068
        /*01d4*/ 	.short	0x0100
        /*01d6*/ 	.byte	0x09
	.zero		1


	//   ....[12]....
        /*01d8*/ 	.word	0x000007c0
        /*01dc*/ 	.word	0x000000ff
        /*01e0*/ 	.word	0x00000050
        /*01e4*/ 	.short	0x0100
        /*01e6*/ 	.byte	0x09
	.zero		1


	//   ....[13]....
        /*01e8*/ 	.word	0x000007d0
        /*01ec*/ 	.word	0x000000ff
        /*01f0*/ 	.word	0x00000070
        /*01f4*/ 	.short	0x0100
        /*01f6*/ 	.byte	0x09
	.zero		1


	//   ....[14]....
        /*01f8*/ 	.word	0x000007e0
        /*01fc*/ 	.word	0x000000ff
        /*0200*/ 	.word	0x00000058
        /*0204*/ 	.short	0x0100
        /*0206*/ 	.byte	0x09
	.zero		1


	//   ....[15]....
        /*0208*/ 	.word	0x000007f0
        /*020c*/ 	.word	0x000000ff
        /*0210*/ 	.word	0x00000078
        /*0214*/ 	.short	0x0100
        /*0216*/ 	.byte	0x09
	.zero		1


	//   ....[16]....
        /*0218*/ 	.word	0x000008d0
        /*021c*/ 	.word	0x000000ff
        /*0220*/ 	.word	0x00000080
        /*0224*/ 	.short	0x0100
        /*0226*/ 	.byte	0x08
	.zero		1


	//   ....[17]....
        /*0228*/ 	.word	0x000008e0
        /*022c*/ 	.word	0x000000ff
        /*0230*/ 	.word	0x00000088
        /*0234*/ 	.short	0x0100
        /*0236*/ 	.byte	0x08
	.zero		1


	//   ....[18]....
        /*0238*/ 	.word	0x00000a10
        /*023c*/ 	.word	0x000000ff
        /*0240*/ 	.word	0x00000090
        /*0244*/ 	.short	0x0100
        /*0246*/ 	.byte	0x08
	.zero		1


	//   ....[19]....
        /*0248*/ 	.word	0x00000a20
        /*024c*/ 	.word	0x000000ff
        /*0250*/ 	.word	0x000000a0
        /*0254*/ 	.short	0x0100
        /*0256*/ 	.byte	0x08
	.zero		1


	//   ....[20]....
        /*0258*/ 	.word	0x00000a30
        /*025c*/ 	.word	0x000000ff
        /*0260*/ 	.word	0x00000098
        /*0264*/ 	.short	0x0100
        /*0266*/ 	.byte	0x08
	.zero		1


	//   ....[21]....
        /*0268*/ 	.word	0x00000a40
        /*026c*/ 	.word	0x000000ff
        /*0270*/ 	.word	0x000000a8
        /*0274*/ 	.short	0x0100
        /*0276*/ 	.byte	0x08
	.zero		1


	//   ....[22]....
        /*0278*/ 	.word	0x00000b60
        /*027c*/ 	.word	0x000000ff
        /*0280*/ 	.word	0x000000b0
        /*0284*/ 	.short	0x0100
        /*0286*/ 	.byte	0x09
	.zero		1


	//   ....[23]....
        /*0288*/ 	.word	0x00000b70
        /*028c*/ 	.word	0x000000ff
        /*0290*/ 	.word	0x000000d0
        /*0294*/ 	.short	0x0100
        /*0296*/ 	.byte	0x09
	.zero		1


	//   ....[24]....
        /*0298*/ 	.word	0x00000b80
        /*029c*/ 	.word	0x000000ff
        /*02a0*/ 	.word	0x000000b8
        /*02a4*/ 	.short	0x0100
        /*02a6*/ 	.byte	0x09
	.zero		1


	//   ....[25]....
        /*02a8*/ 	.word	0x00000b90
        /*02ac*/ 	.word	0x000000ff
        /*02b0*/ 	.word	0x000000d8
        /*02b4*/ 	.short	0x0100
        /*02b6*/ 	.byte	0x09
	.zero		1


	//   ....[26]....
        /*02b8*/ 	.word	0x00000ba0
        /*02bc*/ 	.word	0x000000ff
        /*02c0*/ 	.word	0x000000c0
        /*02c4*/ 	.short	0x0100
        /*02c6*/ 	.byte	0x09
	.zero		1


	//   ....[27]....
        /*02c8*/ 	.word	0x00000bb0
        /*02cc*/ 	.word	0x000000ff
        /*02d0*/ 	.word	0x000000e0
        /*02d4*/ 	.short	0x0100
        /*02d6*/ 	.byte	0x09
	.zero		1


	//   ....[28]....
        /*02d8*/ 	.word	0x00000bc0
        /*02dc*/ 	.word	0x000000ff
        /*02e0*/ 	.word	0x000000c8
        /*02e4*/ 	.short	0x0100
        /*02e6*/ 	.byte	0x09
	.zero		1


	//   ....[29]....
        /*02e8*/ 	.word	0x00000bd0
        /*02ec*/ 	.word	0x000000ff
        /*02f0*/ 	.word	0x000000e8
        /*02f4*/ 	.short	0x0100
        /*02f6*/ 	.byte	0x09
	.zero		1


	//   ....[30]....
        /*02f8*/ 	.word	0x00000cc0
        /*02fc*/ 	.word	0x000000ff
        /*0300*/ 	.word	0x000000f0
        /*0304*/ 	.short	0x0100
        /*0306*/ 	.byte	0x08
	.zero		1


	//   ....[31]....
        /*0308*/ 	.word	0x00000cd0
        /*030c*/ 	.word	0x000000ff
        /*0310*/ 	.word	0x00000100
        /*0314*/ 	.short	0x0100
        /*0316*/ 	.byte	0x08
	.zero		1


	//   ....[32]....
        /*0318*/ 	.word	0x00000ce0
        /*031c*/ 	.word	0x000000ff
        /*0320*/ 	.word	0x000000f8
        /*0324*/ 	.short	0x0100
        /*0326*/ 	.byte	0x08
	.zero		1


	//   ....[33]....
        /*0328*/ 	.word	0x00000cf0
        /*032c*/ 	.word	0x000000ff
        /*0330*/ 	.word	0x00000108
        /*0334*/ 	.short	0x0100
        /*0336*/ 	.byte	0x08
	.zero		1


	//   ....[34]....
        /*0338*/ 	.word	0x00000de0
        /*033c*/ 	.word	0x000000ff
        /*0340*/ 	.word	0x00000110
        /*0344*/ 	.short	0x0100
        /*0346*/ 	.byte	0x06
	.zero		1


	//   ....[35]....
        /*0348*/ 	.word	0x000017f0
        /*034c*/ 	.word	0x00000002
        /*0350*/ 	.word	0x00000100
        /*0354*/ 	.short	0x010a
        /*0356*/ 	.byte	0xff
	.zero		1


	//   ....[36]....
        /*0358*/ 	.word	0x00001820
        /*035c*/ 	.word	0x00000002
        /*0360*/ 	.word	0x000000f0
        /*0364*/ 	.short	0x0101
        /*0366*/ 	.byte	0xff
	.zero		1


	//   ....[37]....
        /*0368*/ 	.word	0x000018f0
        /*036c*/ 	.word	0x000000ff
        /*0370*/ 	.word	0x00000020
        /*0374*/ 	.short	0x010a
        /*0376*/ 	.byte	0x08
	.zero		1


	//   ....[38]....
        /*0378*/ 	.word	0x000019f0
        /*037c*/ 	.word	0x000000ff
        /*0380*/ 	.word	0x00000020
        /*0384*/ 	.short	0x010a
        /*0386*/ 	.byte	0x21
	.zero		1


	//   ....[39]....
        /*0388*/ 	.word	0x00001ba0
        /*038c*/ 	.word	0x000000ff
        /*0390*/ 	.word	0x00000020
        /*0394*/ 	.short	0x010a
        /*0396*/ 	.byte	0x08
	.zero		1


	//   ....[40]....
        /*0398*/ 	.word	0x00001d60
        /*039c*/ 	.word	0x000000ff
        /*03a0*/ 	.word	0x00000088
        /*03a4*/ 	.short	0x0101
        /*03a6*/ 	.byte	0x04
	.zero		1


	//   ....[41]....
        /*03a8*/ 	.word	0x00001d80
        /*03ac*/ 	.word	0x000000ff
        /*03b0*/ 	.word	0x00000020
        /*03b4*/ 	.short	0x010a
        /*03b6*/ 	.byte	0x08
	.zero		1


	//   ....[42]....
        /*03b8*/ 	.word	0x00001e00
        /*03bc*/ 	.word	0x000000ff
        /*03c0*/ 	.word	0x00000020
        /*03c4*/ 	.short	0x010a
        /*03c6*/ 	.byte	0x21
	.zero		1


	//   ....[43]....
        /*03c8*/ 	.word	0x00001f90
        /*03cc*/ 	.word	0x000000ff
        /*03d0*/ 	.word	0x00000020
        /*03d4*/ 	.short	0x010a
        /*03d6*/ 	.byte	0x08
	.zero		1


	//   ....[44]....
        /*03d8*/ 	.word	0x00002180
        /*03dc*/ 	.word	0x00000002
        /*03e0*/ 	.word	0x00000090
        /*03e4*/ 	.short	0x010a
        /*03e6*/ 	.byte	0xff
	.zero		1


	//   ....[45]....
        /*03e8*/ 	.word	0x00002240
        /*03ec*/ 	.word	0x00000002
        /*03f0*/ 	.word	0x00000000
        /*03f4*/ 	.short	0x0101
        /*03f6*/ 	.byte	0xff
	.zero		1


	//   ....[46]....
        /*03f8*/ 	.word	0x000027a0
        /*03fc*/ 	.word	0x000000ff
        /*0400*/ 	.word	0x00000000
        /*0404*/ 	.short	0x010a
        /*0406*/ 	.byte	0x05
	.zero		1


	//   ....[47]....
        /*0408*/ 	.word	0x00002830
        /*040c*/ 	.word	0x000000ff
        /*0410*/ 	.word	0x00000000
        /*0414*/ 	.short	0x010a
        /*0416*/ 	.byte	0x05
	.zero		1


	//   ....[48]....
        /*0418*/ 	.word	0x000028c0
        /*041c*/ 	.word	0x000000ff
        /*0420*/ 	.word	0x00000000
        /*0424*/ 	.short	0x010a
        /*0426*/ 	.byte	0x05
	.zero		1


	//   ....[49]....
        /*0428*/ 	.word	0x00002960
        /*042c*/ 	.word	0x00000000
        /*0430*/ 	.word	0x00000000
        /*0434*/ 	.short	0x010a
        /*0436*/ 	.byte	0xff
	.zero		1


	//   ....[50]....
        /*0438*/ 	.word	0x00002a90
        /*043c*/ 	.word	0x00000000
        /*0440*/ 	.word	0x000000f0
        /*0444*/ 	.short	0x010a
        /*0446*/ 	.byte	0xff
	.zero		1


	//   ....[51]....
        /*0448*/ 	.word	0x00002b00
        /*044c*/ 	.word	0x00000000
        /*0450*/ 	.word	0x00000000
        /*0454*/ 	.short	0x0101
        /*0456*/ 	.byte	0xff
	.zero		1


	//   ....[52]....
        /*0458*/ 	.word	0x00002b20
        /*045c*/ 	.word	0x000000ff
        /*0460*/ 	.word	0x000000a0
        /*0464*/ 	.short	0x010a
        /*0466*/ 	.byte	0x05
	.zero		1


	//   ....[53]....
        /*0468*/ 	.word	0x00002c40
        /*046c*/ 	.word	0x00000000
        /*0470*/ 	.word	0x00000090
        /*0474*/ 	.short	0x010a
        /*0476*/ 	.byte	0xff
	.zero		1


	//   ....[54]....
        /*0478*/ 	.word	0x00002d40
        /*047c*/ 	.word	0x00000000
        /*0480*/ 	.word	0x00000000
        /*0484*/ 	.short	0x0101
        /*0486*/ 	.byte	0xff
	.zero		1


	//   ....[55]....
        /*0488*/ 	.word	0x00002dd0
        /*048c*/ 	.word	0x000000ff
        /*0490*/ 	.word	0x000000a0
        /*0494*/ 	.short	0x0106
        /*0496*/ 	.byte	0x05
	.zero		1


	//   ....[56]....
        /*0498*/ 	.word	0x00002df0
        /*049c*/ 	.word	0x000000ff
        /*04a0*/ 	.word	0x000000a0
        /*04a4*/ 	.short	0x010a
        /*04a6*/ 	.byte	0x05
	.zero		1


	//   ....[57]....
        /*04a8*/ 	.word	0x00002e80
        /*04ac*/ 	.word	0x000000ff
        /*04b0*/ 	.word	0x000000a0
        /*04b4*/ 	.short	0x0106
        /*04b6*/ 	.byte	0x04
	.zero		1


	//   ....[58]....
        /*04b8*/ 	.word	0x00002ec0
        /*04bc*/ 	.word	0x00000000
        /*04c0*/ 	.word	0x000000a0
        /*04c4*/ 	.short	0x010a
        /*04c6*/ 	.byte	0xff
	.zero		1


	//   ....[59]....
        /*04c8*/ 	.word	0x00003100
        /*04cc*/ 	.word	0x000000ff
        /*04d0*/ 	.word	0x00000008
        /*04d4*/ 	.short	0x010a
        /*04d6*/ 	.byte	0x06
	.zero		1


	//   ....[60]....
        /*04d8*/ 	.word	0x00003120
        /*04dc*/ 	.word	0x000000ff
        /*04e0*/ 	.word	0x00000008
        /*04e4*/ 	.short	0x010a
        /*04e6*/ 	.byte	0x06
	.zero		1


	//   ....[61]....
        /*04e8*/ 	.word	0x000032b0
        /*04ec*/ 	.word	0x000000ff
        /*04f0*/ 	.word	0x00000008
        /*04f4*/ 	.short	0x010a
        /*04f6*/ 	.byte	0x06
	.zero		1


	//   ....[62]....
        /*04f8*/ 	.word	0x000032d0
        /*04fc*/ 	.word	0x000000ff
        /*0500*/ 	.word	0x00000008
        /*0504*/ 	.short	0x010a
        /*0506*/ 	.byte	0x06
	.zero		1


	//   ....[63]....
        /*0508*/ 	.word	0x00003390
        /*050c*/ 	.word	0x000000ff
        /*0510*/ 	.word	0x00000000
        /*0514*/ 	.short	0x0101
        /*0516*/ 	.byte	0x07
	.zero		1


	//   ....[64]....
        /*0518*/ 	.word	0x00003750
        /*051c*/ 	.word	0x00000000
        /*0520*/ 	.word	0x00000090
        /*0524*/ 	.short	0x010a
        /*0526*/ 	.byte	0xff
	.zero		1


	//   ....[65]....
        /*0528*/ 	.word	0x00003810
        /*052c*/ 	.word	0x00000000
        /*0530*/ 	.word	0x00000000
        /*0534*/ 	.short	0x0101
        /*0536*/ 	.byte	0xff
	.zero		1


	//   ....[66]....
        /*0538*/ 	.word	0x000038c0
        /*053c*/ 	.word	0x000000ff
        /*0540*/ 	.word	0x00000000
        /*0544*/ 	.short	0x010a
        /*0546*/ 	.byte	0x09
	.zero		1


	//   ....[67]....
        /*0548*/ 	.word	0x000038e0
        /*054c*/ 	.word	0x000000ff
        /*0550*/ 	.word	0x000000d0
        /*0554*/ 	.short	0x010a
        /*0556*/ 	.byte	0x08
	.zero		1


	//   ....[68]....
        /*0558*/ 	.word	0x00003990
        /*055c*/ 	.word	0x000000ff
        /*0560*/ 	.word	0x00000000
        /*0564*/ 	.short	0x010a
        /*0566*/ 	.byte	0x0e
	.zero		1


	//   ....[69]....
        /*0568*/ 	.word	0x00003ac0
        /*056c*/ 	.word	0x000000ff
        /*0570*/ 	.word	0x00000000
        /*0574*/ 	.short	0x010a
        /*0576*/ 	.byte	0x26
	.zero		1


	//   ....[70]....
        /*0578*/ 	.word	0x00003f00
        /*057c*/ 	.word	0x000000ff
        /*0580*/ 	.word	0x00000000
        /*0584*/ 	.short	0x010a
        /*0586*/ 	.byte	0x08
	.zero		1


	//   ....[71]....
        /*0588*/ 	.word	0x00003f90
        /*058c*/ 	.word	0x000000ff
        /*0590*/ 	.word	0x00000000
        /*0594*/ 	.short	0x010a
        /*0596*/ 	.byte	0x08
	.zero		1


	//   ....[72]....
        /*0598*/ 	.word	0x00004020
        /*059c*/ 	.word	0x000000ff
        /*05a0*/ 	.word	0x00000000
        /*05a4*/ 	.short	0x010a
        /*05a6*/ 	.byte	0x08
	.zero		1


	//   ....[73]....
        /*05a8*/ 	.word	0x000040c0
        /*05ac*/ 	.word	0x00000000
        /*05b0*/ 	.word	0x00000000
        /*05b4*/ 	.short	0x010a
        /*05b6*/ 	.byte	0xff
	.zero		1


	//   ....[74]....
        /*05b8*/ 	.word	0x00004100
        /*05bc*/ 	.word	0x00000000
        /*05c0*/ 	.word	0x00000000
        /*05c4*/ 	.short	0x010a
        /*05c6*/ 	.byte	0xff
	.zero		1


	//   ....[75]....
        /*05c8*/ 	.word	0x00004170
        /*05cc*/ 	.word	0x000000ff
        /*05d0*/ 	.word	0x00000000
        /*05d4*/ 	.short	0x0101
        /*05d6*/ 	.byte	0x05
	.zero		1


	//   ....[76]....
        /*05d8*/ 	.word	0x000041b0
        /*05dc*/ 	.word	0x000000ff
        /*05e0*/ 	.word	0x00000110
        /*05e4*/ 	.short	0x010a
        /*05e6*/ 	.byte	0x07
	.zero		1


	//   ....[77]....
        /*05e8*/ 	.word	0x00004200
        /*05ec*/ 	.word	0x000000ff
        /*05f0*/ 	.word	0x00000000
        /*05f4*/ 	.short	0x0101
        /*05f6*/ 	.byte	0x05
	.zero		1


	//   ....[78]....
        /*05f8*/ 	.word	0x00004640
        /*05fc*/ 	.word	0x00000000
        /*0600*/ 	.word	0x00000090
        /*0604*/ 	.short	0x010a
        /*0606*/ 	.byte	0xff
	.zero		1


	//   ....[79]....
        /*0608*/ 	.word	0x00004700
        /*060c*/ 	.word	0x00000000
        /*0610*/ 	.word	0x00000000
        /*0614*/ 	.short	0x0101
        /*0616*/ 	.byte	0xff
	.zero		1


	//   ....[80]....
        /*0618*/ 	.word	0x00004a20
        /*061c*/ 	.word	0x000000ff
        /*0620*/ 	.word	0x00000088
        /*0624*/ 	.short	0x010a
        /*0626*/ 	.byte	0x06
	.zero		1


	//   ....[81]....
        /*0628*/ 	.word	0x00004c10
        /*062c*/ 	.word	0x000000ff
        /*0630*/ 	.word	0x00000060
        /*0634*/ 	.short	0x010a
        /*0636*/ 	.byte	0x06
	.zero		1


	//   ....[82]....
        /*0638*/ 	.word	0x00004d80
        /*063c*/ 	.word	0x000000ff
        /*0640*/ 	.word	0x00000040
        /*0644*/ 	.short	0x010b
        /*0646*/ 	.byte	0x06
	.zero		1


	//   ....[83]....
        /*0648*/ 	.word	0x00004d90
        /*064c*/ 	.word	0x000000ff
        /*0650*/ 	.word	0x00000000
        /*0654*/ 	.short	0x0101
        /*0656*/ 	.byte	0x08
	.zero		1


	//   ....[84]....
        /*0658*/ 	.word	0x00004da0
        /*065c*/ 	.word	0x000000ff
        /*0660*/ 	.word	0x00000068
        /*0664*/ 	.short	0x010a
        /*0666*/ 	.byte	0x06
	.zero		1


	//   ....[85]....
        /*0668*/ 	.word	0x00004ef0
        /*066c*/ 	.word	0x000000ff
        /*0670*/ 	.word	0x00000048
        /*0674*/ 	.short	0x010b
        /*0676*/ 	.byte	0x06
	.zero		1


	//   ....[86]....
        /*0678*/ 	.word	0x00004f00
        /*067c*/ 	.word	0x000000ff
        /*0680*/ 	.word	0x00000000
        /*0684*/ 	.short	0x0101
        /*0686*/ 	.byte	0x08
	.zero		1


	//   ....[87]....
        /*0688*/ 	.word	0x00004f10
        /*068c*/ 	.word	0x000000ff
        /*0690*/ 	.word	0x00000070
        /*0694*/ 	.short	0x010a
        /*0696*/ 	.byte	0x06
	.zero		1


	//   ....[88]....
        /*0698*/ 	.word	0x00005090
        /*069c*/ 	.word	0x000000ff
        /*06a0*/ 	.word	0x00000050
        /*06a4*/ 	.short	0x010b
        /*06a6*/ 	.byte	0x06
	.zero		1


	//   ....[89]....
        /*06a8*/ 	.word	0x000050d0
        /*06ac*/ 	.word	0x000000ff
        /*06b0*/ 	.word	0x00000000
        /*06b4*/ 	.short	0x0101
        /*06b6*/ 	.byte	0x08
	.zero		1


	//   ....[90]....
        /*06b8*/ 	.word	0x00005110
        /*06bc*/ 	.word	0x000000ff
        /*06c0*/ 	.word	0x00000078
        /*06c4*/ 	.short	0x010a
        /*06c6*/ 	.byte	0x06
	.zero		1


	//   ....[91]....
        /*06c8*/ 	.word	0x00005350
        /*06cc*/ 	.word	0x000000ff
        /*06d0*/ 	.word	0x00000058
        /*06d4*/ 	.short	0x010b
        /*06d6*/ 	.byte	0x06
	.zero		1


	//   ....[92]....
        /*06d8*/ 	.word	0x00005370
        /*06dc*/ 	.word	0x000000ff
        /*06e0*/ 	.word	0x00000000
        /*06e4*/ 	.short	0x0101
        /*06e6*/ 	.byte	0x0d
	.zero		1


	//   ....[93]....
        /*06e8*/ 	.word	0x000053a0
        /*06ec*/ 	.word	0x000000ff
        /*06f0*/ 	.word	0x00000060
        /*06f4*/ 	.short	0x010a
        /*06f6*/ 	.byte	0x06
	.zero		1


	//   ....[94]....
        /*06f8*/ 	.word	0x000053c0
        /*06fc*/ 	.word	0x000000ff
        /*0700*/ 	.word	0x00000068
        /*0704*/ 	.short	0x010a
        /*0706*/ 	.byte	0x06
	.zero		1


	//   ....[95]....
        /*0708*/ 	.word	0x000053e0
        /*070c*/ 	.word	0x000000ff
        /*0710*/ 	.word	0x00000070
        /*0714*/ 	.short	0x010a
        /*0716*/ 	.byte	0x06
	.zero		1


	//   ....[96]....
        /*0718*/ 	.word	0x00005420
        /*071c*/ 	.word	0x00000000
        /*0720*/ 	.word	0x00000078
        /*0724*/ 	.short	0x010a
        /*0726*/ 	.byte	0xff
	.zero		1


	//   ....[97]....
        /*0728*/ 	.word	0x00005750
        /*072c*/ 	.word	0x00000000
        /*0730*/ 	.word	0x00000090
        /*0734*/ 	.short	0x010a
        /*0736*/ 	.byte	0xff
	.zero		1


	//   ....[98]....
        /*0738*/ 	.word	0x00005860
        /*073c*/ 	.word	0x00000000
        /*0740*/ 	.word	0x00000000
        /*0744*/ 	.short	0x0101
        /*0746*/ 	.byte	0xff
	.zero		1


	//   ....[99]....
        /*0748*/ 	.word	0x000062b0
        /*074c*/ 	.word	0x000000ff
        /*0750*/ 	.word	0x00000040
        /*0754*/ 	.short	0x010a
        /*0756*/ 	.byte	0x30
	.zero		1


	//   ....[100]....
        /*0758*/ 	.word	0x000062f0
        /*075c*/ 	.word	0x00000054
        /*0760*/ 	.word	0x000000b0
        /*0764*/ 	.short	0x010a
        /*0766*/ 	.byte	0xff
	.zero		1


	//   ....[101]....
        /*0768*/ 	.word	0x000063e0
        /*076c*/ 	.word	0x000000ff
        /*0770*/ 	.word	0x00000040
        /*0774*/ 	.short	0x010a
        /*0776*/ 	.byte	0x30
	.zero		1


	//   ....[102]....
        /*0778*/ 	.word	0x000064d0
        /*077c*/ 	.word	0x00000054
        /*0780*/ 	.word	0x000000b0
        /*0784*/ 	.short	0x010a
        /*0786*/ 	.byte	0xff
	.zero		1


	//   ....[103]....
        /*0788*/ 	.word	0x00006aa0
        /*078c*/ 	.word	0x00000000
        /*0790*/ 	.word	0x00000000
        /*0794*/ 	.short	0x0101
        /*0796*/ 	.byte	0xff
	.zero		1


	//   ....[104]....
        /*0798*/ 	.word	0x00006ab0
        /*079c*/ 	.word	0x00000002
        /*07a0*/ 	.word	0x00000040
        /*07a4*/ 	.short	0x010a
        /*07a6*/ 	.byte	0xff
	.zero		1


	//   ....[105]....
        /*07a8*/ 	.word	0x00006b90
        /*07ac*/ 	.word	0x00000002
        /*07b0*/ 	.word	0x00000040
        /*07b4*/ 	.short	0x010a
        /*07b6*/ 	.byte	0xff
	.zero		1


	//   ....[106]....
        /*07b8*/ 	.word	0x000071f0
        /*07bc*/ 	.word	0x00000010
        /*07c0*/ 	.word	0x00000000
        /*07c4*/ 	.short	0x0101
        /*07c6*/ 	.byte	0xff
	.zero		1


	//   ....[107]....
        /*07c8*/ 	.word	0x00007210
        /*07cc*/ 	.word	0x00000000
        /*07d0*/ 	.word	0x00000040
        /*07d4*/ 	.short	0x010a
        /*07d6*/ 	.byte	0xff
	.zero		1


	//   ....[108]....
        /*07d8*/ 	.word	0x000072e0
        /*07dc*/ 	.word	0x00000000
        /*07e0*/ 	.word	0x00000040
        /*07e4*/ 	.short	0x010a
        /*07e6*/ 	.byte	0xff
	.zero		1


	//   ....[109]....
        /*07e8*/ 	.word	0x00007940
        /*07ec*/ 	.word	0x00000010
        /*07f0*/ 	.word	0x00000000
        /*07f4*/ 	.short	0x0101
        /*07f6*/ 	.byte	0xff
	.zero		1


	//   ....[110]....
        /*07f8*/ 	.word	0x00007960
        /*07fc*/ 	.word	0x00000000
        /*0800*/ 	.word	0x00000040
        /*0804*/ 	.short	0x010a
        /*0806*/ 	.byte	0xff
	.zero		1


	//   ....[111]....
        /*0808*/ 	.word	0x00007a30
        /*080c*/ 	.word	0x00000000
        /*0810*/ 	.word	0x00000040
        /*0814*/ 	.short	0x010a
        /*0816*/ 	.byte	0xff
	.zero		1


	//   ....[112]....
        /*0818*/ 	.word	0x00007ca0
        /*081c*/ 	.word	0x00000054
        /*0820*/ 	.word	0x00000000
        /*0824*/ 	.short	0x0101
        /*0826*/ 	.byte	0xff
	.zero		1


	//   ....[113]....
        /*0828*/ 	.word	0x000080e0
        /*082c*/ 	.word	0x00000000
        /*0830*/ 	.word	0x00000000
        /*0834*/ 	.short	0x0101
        /*0836*/ 	.byte	0xff
	.zero		1


	//   ....[114]....
        /*0838*/ 	.word	0x00008350
        /*083c*/ 	.word	0x000000ff
        /*0840*/ 	.word	0x00000000
        /*0844*/ 	.short	0x0101
        /*0846*/ 	.byte	0x04
	.zero		1


	//   ....[115]....
        /*0848*/ 	.word	0x00008370
        /*084c*/ 	.word	0x00000002
        /*0850*/ 	.word	0x00000100
        /*0854*/ 	.short	0x010a
        /*0856*/ 	.byte	0xff
	.zero		1


	//   ....[116]....
        /*0858*/ 	.word	0x000083d0
        /*085c*/ 	.word	0x00000002
        /*0860*/ 	.word	0x00000020
        /*0864*/ 	.short	0x010a
        /*0866*/ 	.byte	0xff
	.zero		1


	//   ....[117]....
        /*0868*/ 	.word	0x00008430
        /*086c*/ 	.word	0x00000002
        /*0870*/ 	.word	0x00000020
        /*0874*/ 	.short	0x010a
        /*0876*/ 	.byte	0xff
	.zero		1


	//   ....[118]....
        /*0878*/ 	.word	0x00008480
        /*087c*/ 	.word	0x00000002
        /*0880*/ 	.word	0x00000090
        /*0884*/ 	.short	0x010a
        /*0886*/ 	.byte	0xff
	.zero		1


	//   ....[119]....
        /*0888*/ 	.word	0x000084e0
        /*088c*/ 	.word	0x00000000
        /*0890*/ 	.word	0x00000000
        /*0894*/ 	.short	0x010a
        /*0896*/ 	.byte	0xff
	.zero		1


	//   ....[120]....
        /*0898*/ 	.word	0x00008540
        /*089c*/ 	.word	0x00000000
        /*08a0*/ 	.word	0x00000000
        /*08a4*/ 	.short	0x010a
        /*08a6*/ 	.byte	0xff
	.zero		1


	//   ....[121]....
        /*08a8*/ 	.word	0x000085a0
        /*08ac*/ 	.word	0x00000000
        /*08b0*/ 	.word	0x00000000
        /*08b4*/ 	.short	0x010a
        /*08b6*/ 	.byte	0xff
	.zero		1


	//   ....[122]....
        /*08b8*/ 	.word	0x000085f0
        /*08bc*/ 	.word	0x00000000
        /*08c0*/ 	.word	0x000000f0
        /*08c4*/ 	.short	0x010a
        /*08c6*/ 	.byte	0xff
	.zero		1


	//   ....[123]....
        /*08c8*/ 	.word	0x00008650
        /*08cc*/ 	.word	0x00000000
        /*08d0*/ 	.word	0x000000a0
        /*08d4*/ 	.short	0x010a
        /*08d6*/ 	.byte	0xff
	.zero		1


	//   ....[124]....
        /*08d8*/ 	.word	0x000086a0
        /*08dc*/ 	.word	0x00000000
        /*08e0*/ 	.word	0x00000090
        /*08e4*/ 	.short	0x010a
        /*08e6*/ 	.byte	0xff
	.zero		1


	//   ....[125]....
        /*08e8*/ 	.word	0x00008700
        /*08ec*/ 	.word	0x00000000
        /*08f0*/ 	.word	0x000000a0
        /*08f4*/ 	.short	0x010a
        /*08f6*/ 	.byte	0xff
	.zero		1


	//   ....[126]....
        /*08f8*/ 	.word	0x00008760
        /*08fc*/ 	.word	0x00000004
        /*0900*/ 	.word	0x00000008
        /*0904*/ 	.short	0x010a
        /*0906*/ 	.byte	0xff
	.zero		1


	//   ....[127]....
        /*0908*/ 	.word	0x00008840
        /*090c*/ 	.word	0x00000002
        /*0910*/ 	.word	0x00000008
        /*0914*/ 	.short	0x010a
        /*0916*/ 	.byte	0xff
	.zero		1


	//   ....[128]....
        /*0918*/ 	.word	0x00008890
        /*091c*/ 	.word	0x00000000
        /*0920*/ 	.word	0x00000090
        /*0924*/ 	.short	0x010a
        /*0926*/ 	.byte	0xff
	.zero		1


	//   ....[129]....
        /*0928*/ 	.word	0x000088f0
        /*092c*/ 	.word	0x00000000
        /*0930*/ 	.word	0x000000d0
        /*0934*/ 	.short	0x010a
        /*0936*/ 	.byte	0xff
	.zero		1


	//   ....[130]....
        /*0938*/ 	.word	0x00008950
        /*093c*/ 	.word	0x00000000
        /*0940*/ 	.word	0x00000000
        /*0944*/ 	.short	0x010a
        /*0946*/ 	.byte	0xff
	.zero		1


	//   ....[131]....
        /*0948*/ 	.word	0x000089b0
        /*094c*/ 	.word	0x00000000
        /*0950*/ 	.word	0x00000000
        /*0954*/ 	.short	0x010a
        /*0956*/ 	.byte	0xff
	.zero		1


	//   ....[132]....
        /*0958*/ 	.word	0x00008a10
        /*095c*/ 	.word	0x00000000
        /*0960*/ 	.word	0x00000000
        /*0964*/ 	.short	0x010a
        /*0966*/ 	.byte	0xff
	.zero		1


	//   ....[133]....
        /*0968*/ 	.word	0x00008a70
        /*096c*/ 	.word	0x00000000
        /*0970*/ 	.word	0x00000000
        /*0974*/ 	.short	0x010a
        /*0976*/ 	.byte	0xff
	.zero		1


	//   ....[134]....
        /*0978*/ 	.word	0x00008ad0
        /*097c*/ 	.word	0x00000000
        /*0980*/ 	.word	0x00000110
        /*0984*/ 	.short	0x010a
        /*0986*/ 	.byte	0xff
	.zero		1


	//   ....[135]....
        /*0988*/ 	.word	0x00008b20
        /*098c*/ 	.word	0x00000000
        /*0990*/ 	.word	0x00000090
        /*0994*/ 	.short	0x010a
        /*0996*/ 	.byte	0xff
	.zero		1


	//   ....[136]....
        /*0998*/ 	.word	0x00008b80
        /*099c*/ 	.word	0x00000000
        /*09a0*/ 	.word	0x00000088
        /*09a4*/ 	.short	0x010a
        /*09a6*/ 	.byte	0xff
	.zero		1


	//   ....[137]....
        /*09a8*/ 	.word	0x00008be0
        /*09ac*/ 	.word	0x00000000
        /*09b0*/ 	.word	0x00000060
        /*09b4*/ 	.short	0x010a
        /*09b6*/ 	.byte	0xff
	.zero		1


	//   ....[138]....
        /*09b8*/ 	.word	0x00008c40
        /*09bc*/ 	.word	0x00000000
        /*09c0*/ 	.word	0x00000068
        /*09c4*/ 	.short	0x010a
        /*09c6*/ 	.byte	0xff
	.zero		1


	//   ....[139]....
        /*09c8*/ 	.word	0x00008ca0
        /*09cc*/ 	.word	0x00000000
        /*09d0*/ 	.word	0x00000070
        /*09d4*/ 	.short	0x010a
        /*09d6*/ 	.byte	0xff
	.zero		1


	//   ....[140]....
        /*09d8*/ 	.word	0x00008d00
        /*09dc*/ 	.word	0x00000000
        /*09e0*/ 	.word	0x00000078
        /*09e4*/ 	.short	0x010a
        /*09e6*/ 	.byte	0xff
	.zero		1


	//   ....[141]....
        /*09e8*/ 	.word	0x00008d60
        /*09ec*/ 	.word	0x00000000
        /*09f0*/ 	.word	0x00000060
        /*09f4*/ 	.short	0x010a
        /*09f6*/ 	.byte	0xff
	.zero		1


	//   ....[142]....
        /*09f8*/ 	.word	0x00008dc0
        /*09fc*/ 	.word	0x00000000
        /*0a00*/ 	.word	0x00000068
        /*0a04*/ 	.short	0x010a
        /*0a06*/ 	.byte	0xff
	.zero		1


	//   ....[143]....
        /*0a08*/ 	.word	0x00008e20
        /*0a0c*/ 	.word	0x00000000
        /*0a10*/ 	.word	0x00000070
        /*0a14*/ 	.short	0x010a
        /*0a16*/ 	.byte	0xff
	.zero		1


	//   ....[144]....
        /*0a18*/ 	.word	0x00008e70
        /*0a1c*/ 	.word	0x00000000
        /*0a20*/ 	.word	0x00000090
        /*0a24*/ 	.short	0x010a
        /*0a26*/ 	.byte	0xff
	.zero		1


	//   ....[145]....
        /*0a28*/ 	.word	0x00008ed0
        /*0a2c*/ 	.word	0x00000002
        /*0a30*/ 	.word	0x00000040
        /*0a34*/ 	.short	0x010a
        /*0a36*/ 	.byte	0xff
	.zero		1


	//   ....[146]....
        /*0a38*/ 	.word	0x00008f20
        /*0a3c*/ 	.word	0x00000054
        /*0a40*/ 	.word	0x000000b0
        /*0a44*/ 	.short	0x010a
        /*0a46*/ 	.byte	0xff
	.zero		1


	//   ....[147]....
        /*0a48*/ 	.word	0x00008f70
        /*0a4c*/ 	.word	0x00000002
        /*0a50*/ 	.word	0x00000040
        /*0a54*/ 	.short	0x010a
        /*0a56*/ 	.byte	0xff
	.zero		1


	//   ....[148]....
        /*0a58*/ 	.word	0x00008fc0
        /*0a5c*/ 	.word	0x00000000
        /*0a60*/ 	.word	0x00000040
        /*0a64*/ 	.short	0x010a
        /*0a66*/ 	.byte	0xff
	.zero		1


	//   ....[149]....
        /*0a68*/ 	.word	0x00009010
        /*0a6c*/ 	.word	0x00000000
        /*0a70*/ 	.word	0x00000040
        /*0a74*/ 	.short	0x010a
        /*0a76*/ 	.byte	0xff
	.zero		1


	//----- nvinfo : EIATTR_NUM_MBARRIERS
	.align		4
.L_47:
        /*0a78*/ 	.byte	0x03, 0x38
        /*0a7a*/ 	.short	0x0023


	//----- nvinfo : EIATTR_EXIT_INSTR_OFFSETS
	.align		4
        /*0a7c*/ 	.byte	0x04, 0x1c
        /*0a7e*/ 	.short	(.L_49 - .L_48)


	//   ....[0]....
.L_48:
        /*0a80*/ 	.word	0x00002990


	//   ....[1]....
        /*0a84*/ 	.word	0x00002e90


	//   ....[2]....
        /*0a88*/ 	.word	0x00002ef0


	//   ....[3]....
        /*0a8c*/ 	.word	0x00004430


	//   ....[4]....
        /*0a90*/ 	.word	0x00005450


	//   ....[5]....
        /*0a94*/ 	.word	0x00005490


	//   ....[6]....
        /*0a98*/ 	.word	0x00008240


	//   ....[7]....
        /*0a9c*/ 	.word	0x000082c0


	//   ....[8]....
        /*0aa0*/ 	.word	0x000082f0


	//   ....[9]....
        /*0aa4*/ 	.word	0x00008360


	//----- nvinfo : EIATTR_MAX_THREADS
	.align		4
.L_49:
        /*0aa8*/ 	.byte	0x04, 0x05
        /*0aaa*/ 	.short	(.L_51 - .L_50)
.L_50:
        /*0aac*/ 	.word	0x00000100
        /*0ab0*/ 	.word	0x00000001
        /*0ab4*/ 	.word	0x00000001


	//----- nvinfo : EIATTR_CRS_STACK_SIZE
	.align		4
.L_51:
        /*0ab8*/ 	.byte	0x04, 0x1e
        /*0aba*/ 	.short	(.L_53 - .L_52)
.L_52:
        /*0abc*/ 	.word	0x00000000


	//----- nvinfo : EIATTR_CBANK_PARAM_SIZE
	.align		4
.L_53:
        /*0ac0*/ 	.byte	0x03, 0x19
        /*0ac2*/ 	.short	0x0800


	//----- nvinfo : EIATTR_PARAM_CBANK
	.align		4
        /*0ac4*/ 	.byte	0x04, 0x0a
        /*0ac6*/ 	.short	(.L_55 - .L_54)
	.align		4
.L_54:
        /*0ac8*/ 	.word	index@(.nv.constant0._ZN7cutlass13device_kernelINS_4gemm6kernel13GemmUniversalIN4cute5tupleIJiiiiEEENS1_10collective13CollectiveMmaINS1_35MainloopSm100TmaUmmaWarpSpecializedILi4ELi2ELi4ENS5_IJNS4_1CILi2EEENSA_ILi1EEESC_EEEEENS5_IJNSA_ILi256EEENSA_ILi64EEESG_EEEfNS5_IJlSC_lEEEfSI_NS4_8TiledMMAINS4_8MMA_AtomIJNS4_23SM100_MMA_TF32_2x1SM_SSINS_10tfloat32_tESM_fLi256ELi64ELNS4_4UMMA5MajorE0ELSO_0ELNSN_7ScaleInE0ELSP_0EEEEEENS4_6LayoutINS5_IJSC_SC_SC_EEENS5_IJNSA_ILi0EEESU_SU_EEEEENS5_IJNS4_10UnderscoreESX_SX_EEEEENS4_18SM100_TMA_2SM_LOADENS4_14ComposedLayoutINS4_7SwizzleILi3ELi4ELi3EEENS4_18smem_ptr_flag_bitsILi32EEENSS_INS5_IJNSA_ILi8EEENSA_ILi32EEEEEENS5_IJS17_SC_EEEEEEEvNS4_8identityES10_S1B_vS1C_EENS_8epilogue10collective18CollectiveEpilogueINS1E_23Sm100TmaWarpSpecializedILi4ELi2ELi16ELb1ELb0EEEJNS5_IJNSA_ILi128EEESG_SG_EEENS5_IJNSS_IS1J_SC_EENSS_INSA_ILi16EEESC_EEEEEfSI_fSI_NS1E_6fusion15FusionCallbacksIS1I_NS1P_17LinearCombinationIffffLNS_15FloatRoundStyleE2EEES1K_S1O_JEEENS4_5SM1004TMEM4LOAD26SM100_TMEM_LOAD_32dp32b16xENS4_13SM90_TMA_LOADENS11_INS12_ILi2ELi4ELi3EEES15_NSS_INS5_IJS16_S1M_EEENS5_IJS1M_SC_EEEEEEENS4_39AutoVectorizingCopyWithAssumedAlignmentILi128EEENS4_14SM90_TMA_STOREES24_S26_S26_EEEvvEEEEvNT_6ParamsE)
        /*0acc*/ 	.short	0x0380
        /*0ace*/ 	.short	0x0800


	//----- nvinfo : EIATTR_SW_WAR
	.align		4
.L_55:
        /*0ad0*/ 	.byte	0x04, 0x36
        /*0ad2*/ 	.short	(.L_57 - .L_56)
.L_56:
        /*0ad4*/ 	.word	0x00000008
.L_57:


//--------------------- .nv.callgraph             --------------------------
	.section	.nv.callgraph,"",@"SHT_CUDA_CALLGRAPH"
	.align	4
	.sectionentsize	8
	.align		4
        /*0000*/ 	.word	0x00000000
	.align		4
        /*0004*/ 	.word	0xffffffff
	.align		4
        /*0008*/ 	.word	index@(_ZN7cutlass13device_kernelINS_4gemm6kernel13GemmUniversalIN4cute5tupleIJiiiiEEENS1_10collective13CollectiveMmaINS1_35MainloopSm100TmaUmmaWarpSpecializedILi4ELi2ELi4ENS5_IJNS4_1CILi2EEENSA_ILi1EEESC_EEEEENS5_IJNSA_ILi256EEENSA_ILi64EEESG_EEEfNS5_IJlSC_lEEEfSI_NS4_8TiledMMAINS4_8MMA_AtomIJNS4_23SM100_MMA_TF32_2x1SM_SSINS_10tfloat32_tESM_fLi256ELi64ELNS4_4UMMA5MajorE0ELSO_0ELNSN_7ScaleInE0ELSP_0EEEEEENS4_6LayoutINS5_IJSC_SC_SC_EEENS5_IJNSA_ILi0EEESU_SU_EEEEENS5_IJNS4_10UnderscoreESX_SX_EEEEENS4_18SM100_TMA_2SM_LOADENS4_14ComposedLayoutINS4_7SwizzleILi3ELi4ELi3EEENS4_18smem_ptr_flag_bitsILi32EEENSS_INS5_IJNSA_ILi8EEENSA_ILi32EEEEEENS5_IJS17_SC_EEEEEEEvNS4_8identityES10_S1B_vS1C_EENS_8epilogue10collective18CollectiveEpilogueINS1E_23Sm100TmaWarpSpecializedILi4ELi2ELi16ELb1ELb0EEEJNS5_IJNSA_ILi128EEESG_SG_EEENS5_IJNSS_IS1J_SC_EENSS_INSA_ILi16EEESC_EEEEEfSI_fSI_NS1E_6fusion15FusionCallbacksIS1I_NS1P_17LinearCombinationIffffLNS_15FloatRoundStyleE2EEES1K_S1O_JEEENS4_5SM1004TMEM4LOAD26SM100_TMEM_LOAD_32dp32b16xENS4_13SM90_TMA_LOADENS11_INS12_ILi2ELi4ELi3EEES15_NSS_INS5_IJS16_S1M_EEENS5_IJS1M_SC_EEEEEEENS4_39AutoVectorizingCopyWithAssumedAlignmentILi128EEENS4_14SM90_TMA_STOREES24_S26_S26_EEEvvEEEEvNT_6ParamsE)
	.align		4
        /*000c*/ 	.word	index@(__assertfail)
	.align		4
        /*0010*/ 	.word	0x00000000
	.align		4
        /*0014*/ 	.word	0xfffffffe
	.align		4
        /*0018*/ 	.word	0x00000000
	.align		4
        /*001c*/ 	.word	0xfffffffd
	.align		4
        /*0020*/ 	.word	0x00000000
	.align		4
        /*0024*/ 	.word	0xfffffffc


//--------------------- .nv.constant4             --------------------------
	.section	.nv.constant4,"a",@progbits
	.align	8
	.align		8
.nv.constant4:
        /*0000*/ 	.dword	__assertfail
	.align		8
        /*0008*/ 	.dword	__unnamed_1
	.align		8
        /*0010*/ 	.dword	__unnamed_2
	.align		8
        /*0018*/ 	.dword	_ZN40_INTERNAL_0f68e13b_4_k_cu_01f64ae7_273134cuda3std3__45__cpo5beginE
	.align		8
        /*0020*/ 	.dword	_ZN40_INTERNAL_0f68e13b_4_k_cu_01f64ae7_273134cuda3std3__45__cpo3endE
	.align		8
        /*0028*/ 	.dword	_ZN40_INTERNAL_0f68e13b_4_k_cu_01f64ae7_273134cuda3std3__45__cpo6cbeginE
	.align		8
        /*0030*/ 	.dword	_ZN40_INTERNAL_0f68e13b_4_k_cu_01f64ae7_273134cuda3std3__45__cpo4cendE
	.align		8
        /*0038*/ 	.dword	_ZN40_INTERNAL_0f68e13b_4_k_cu_01f64ae7_273134cuda3std3__442_GLOBAL__N__0f68e13b_4_k_cu_01f64ae7_273136ignoreE
	.align		8
        /*0040*/ 	.dword	_ZN40_INTERNAL_0f68e13b_4_k_cu_01f64ae7_273134cuda3std3__419piecewise_constructE
	.align		8
        /*0048*/ 	.dword	_ZN40_INTERNAL_0f68e13b_4_k_cu_01f64ae7_273134cuda3std3__48in_placeE
	.align		8
        /*0050*/ 	.dword	_ZN40_INTERNAL_0f68e13b_4_k_cu_01f64ae7_273134cuda3std6ranges3__45__cpo4swapE
	.align		8
        /*0058*/ 	.dword	_ZN40_INTERNAL_0f68e13b_4_k_cu_01f64ae7_273134cuda3std6ranges3__45__cpo9iter_moveE
	.align		8
        /*0060*/ 	.dword	_ZN40_INTERNAL_0f68e13b_4_k_cu_01f64ae7_273134cute7productE
	.align		8
        /*0068*/ 	.dword	_ZN40_INTERNAL_0f68e13b_4_k_cu_01f64ae7_273134cute1_E
	.align		8
        /*0070*/ 	.dword	$str$25
	.align		8
        /*0078*/ 	.dword	$str$26
	.align		8
        /*0080*/ 	.dword	$str$27
	.align		8
        /*0088*/ 	.dword	$str$28


//--------------------- .text._ZN7cutlass13device_kernelINS_4gemm6kernel13GemmUniversalIN4cute5tupleIJiiiiEEENS1_10collective13CollectiveMmaINS1_35MainloopSm100TmaUmmaWarpSpecializedILi4ELi2ELi4ENS5_IJNS4_1CILi2EEENSA_ILi1EEESC_EEEEENS5_IJNSA_ILi256EEENSA_ILi64EEESG_EEEfNS5_IJlSC_lEEEfSI_NS4_8TiledMMAINS4_8MMA_AtomIJNS4_23SM100_MMA_TF32_2x1SM_SSINS_10tfloat32_tESM_fLi256ELi64ELNS4_4UMMA5MajorE0ELSO_0ELNSN_7ScaleInE0ELSP_0EEEEEENS4_6LayoutINS5_IJSC_SC_SC_EEENS5_IJNSA_ILi0EEESU_SU_EEEEENS5_IJNS4_10UnderscoreESX_SX_EEEEENS4_18SM100_TMA_2SM_LOADENS4_14ComposedLayoutINS4_7SwizzleILi3ELi4ELi3EEENS4_18smem_ptr_flag_bitsILi32EEENSS_INS5_IJNSA_ILi8EEENSA_ILi32EEEEEENS5_IJS17_SC_EEEEEEEvNS4_8identityES10_S1B_vS1C_EENS_8epilogue10collective18CollectiveEpilogueINS1E_23Sm100TmaWarpSpecializedILi4ELi2ELi16ELb1ELb0EEEJNS5_IJNSA_ILi128EEESG_SG_EEENS5_IJNSS_IS1J_SC_EENSS_INSA_ILi16EEESC_EEEEEfSI_fSI_NS1E_6fusion15FusionCallbacksIS1I_NS1P_17LinearCombinationIffffLNS_15FloatRoundStyleE2EEES1K_S1O_JEEENS4_5SM1004TMEM4LOAD26SM100_TMEM_LOAD_32dp32b16xENS4_13SM90_TMA_LOADENS11_INS12_ILi2ELi4ELi3EEES15_NSS_INS5_IJS16_S1M_EEENS5_IJS1M_SC_EEEEEEENS4_39AutoVectorizingCopyWithAssumedAlignmentILi128EEENS4_14SM90_TMA_STOREES24_S26_S26_EEEvvEEEEvNT_6ParamsE --------------------------
	.section	.text._ZN7cutlass13device_kernelINS_4gemm6kernel13GemmUniversalIN4cute5tupleIJiiiiEEENS1_10collective13CollectiveMmaINS1_35MainloopSm100TmaUmmaWarpSpecializedILi4ELi2ELi4ENS5_IJNS4_1CILi2EEENSA_ILi1EEESC_EEEEENS5_IJNSA_ILi256EEENSA_ILi64EEESG_EEEfNS5_IJlSC_lEEEfSI_NS4_8TiledMMAINS4_8MMA_AtomIJNS4_23SM100_MMA_TF32_2x1SM_SSINS_10tfloat32_tESM_fLi256ELi64ELNS4_4UMMA5MajorE0ELSO_0ELNSN_7ScaleInE0ELSP_0EEEEEENS4_6LayoutINS5_IJSC_SC_SC_EEENS5_IJNSA_ILi0EEESU_SU_EEEEENS5_IJNS4_10UnderscoreESX_SX_EEEEENS4_18SM100_TMA_2SM_LOADENS4_14ComposedLayoutINS4_7SwizzleILi3ELi4ELi3EEENS4_18smem_ptr_flag_bitsILi32EEENSS_INS5_IJNSA_ILi8EEENSA_ILi32EEEEEENS5_IJS17_SC_EEEEEEEvNS4_8identityES10_S1B_vS1C_EENS_8epilogue10collective18CollectiveEpilogueINS1E_23Sm100TmaWarpSpecializedILi4ELi2ELi16ELb1ELb0EEEJNS5_IJNSA_ILi128EEESG_SG_EEENS5_IJNSS_IS1J_SC_EENSS_INSA_ILi16EEESC_EEEEEfSI_fSI_NS1E_6fusion15FusionCallbacksIS1I_NS1P_17LinearCombinationIffffLNS_15FloatRoundStyleE2EEES1K_S1O_JEEENS4_5SM1004TMEM4LOAD26SM100_TMEM_LOAD_32dp32b16xENS4_13SM90_TMA_LOADENS11_INS12_ILi2ELi4ELi3EEES15_NSS_INS5_IJS16_S1M_EEENS5_IJS1M_SC_EEEEEEENS4_39AutoVectorizingCopyWithAssumedAlignmentILi128EEENS4_14SM90_TMA_STOREES24_S26_S26_EEEvvEEEEvNT_6ParamsE,"ax",@progbits
	.align	128
.text._ZN7cutlass13device_kernelINS_4gemm6kernel13GemmUniversalIN4cute5tupleIJiiiiEEENS1_10collective13CollectiveMmaINS1_35MainloopSm100TmaUmmaWarpSpecializedILi4ELi2ELi4ENS5_IJNS4_1CILi2EEENSA_ILi1EEESC_EEEEENS5_IJNSA_ILi256EEENSA_ILi64EEESG_EEEfNS5_IJlSC_lEEEfSI_NS4_8TiledMMAINS4_8MMA_AtomIJNS4_23SM100_MMA_TF32_2x1SM_SSINS_10tfloat32_tESM_fLi256ELi64ELNS4_4UMMA5MajorE0ELSO_0ELNSN_7ScaleInE0ELSP_0EEEEEENS4_6LayoutINS5_IJSC_SC_SC_EEENS5_IJNSA_ILi0EEESU_SU_EEEEENS5_IJNS4_10UnderscoreESX_SX_EEEEENS4_18SM100_TMA_2SM_LOADENS4_14ComposedLayoutINS4_7SwizzleILi3ELi4ELi3EEENS4_18smem_ptr_flag_bitsILi32EEENSS_INS5_IJNSA_ILi8EEENSA_ILi32EEEEEENS5_IJS17_SC_EEEEEEEvNS4_8identityES10_S1B_vS1C_EENS_8epilogue10collective18CollectiveEpilogueINS1E_23Sm100TmaWarpSpecializedILi4ELi2ELi16ELb1ELb0EEEJNS5_IJNSA_ILi128EEESG_SG_EEENS5_IJNSS_IS1J_SC_EENSS_INSA_ILi16EEESC_EEEEEfSI_fSI_NS1E_6fusion15FusionCallbacksIS1I_NS1P_17LinearCombinationIffffLNS_15FloatRoundStyleE2EEES1K_S1O_JEEENS4_5SM1004TMEM4LOAD26SM100_TMEM_LOAD_32dp32b16xENS4_13SM90_TMA_LOADENS11_INS12_ILi2ELi4ELi3EEES15_NSS_INS5_IJS16_S1M_EEENS5_IJS1M_SC_EEEEEEENS4_39AutoVectorizingCopyWithAssumedAlignmentILi128EEENS4_14SM90_TMA_STOREES24_S26_S26_EEEvvEEEEvNT_6ParamsE:
        .type           _ZN7cutlass13device_kernelINS_4gemm6kernel13GemmUniversalIN4cute5tupleIJiiiiEEENS1_10collective13CollectiveMmaINS1_35MainloopSm100TmaUmmaWarpSpecializedILi4ELi2ELi4ENS5_IJNS4_1CILi2EEENSA_ILi1EEESC_EEEEENS5_IJNSA_ILi256EEENSA_ILi64EEESG_EEEfNS5_IJlSC_lEEEfSI_NS4_8TiledMMAINS4_8MMA_AtomIJNS4_23SM100_MMA_TF32_2x1SM_SSINS_10tfloat32_tESM_fLi256ELi64ELNS4_4UMMA5MajorE0ELSO_0ELNSN_7ScaleInE0ELSP_0EEEEEENS4_6LayoutINS5_IJSC_SC_SC_EEENS5_IJNSA_ILi0EEESU_SU_EEEEENS5_IJNS4_10UnderscoreESX_SX_EEEEENS4_18SM100_TMA_2SM_LOADENS4_14ComposedLayoutINS4_7SwizzleILi3ELi4ELi3EEENS4_18smem_ptr_flag_bitsILi32EEENSS_INS5_IJNSA_ILi8EEENSA_ILi32EEEEEENS5_IJS17_SC_EEEEEEEvNS4_8identityES10_S1B_vS1C_EENS_8epilogue10collective18CollectiveEpilogueINS1E_23Sm100TmaWarpSpecializedILi4ELi2ELi16ELb1ELb0EEEJNS5_IJNSA_ILi128EEESG_SG_EEENS5_IJNSS_IS1J_SC_EENSS_INSA_ILi16EEESC_EEEEEfSI_fSI_NS1E_6fusion15FusionCallbacksIS1I_NS1P_17LinearCombinationIffffLNS_15FloatRoundStyleE2EEES1K_S1O_JEEENS4_5SM1004TMEM4LOAD26SM100_TMEM_LOAD_32dp32b16xENS4_13SM90_TMA_LOADENS11_INS12_ILi2ELi4ELi3EEES15_NSS_INS5_IJS16_S1M_EEENS5_IJS1M_SC_EEEEEEENS4_39AutoVectorizingCopyWithAssumedAlignmentILi128EEENS4_14SM90_TMA_STOREES24_S26_S26_EEEvvEEEEvNT_6ParamsE,@function
        .size           _ZN7cutlass13device_kernelINS_4gemm6kernel13GemmUniversalIN4cute5tupleIJiiiiEEENS1_10collective13CollectiveMmaINS1_35MainloopSm100TmaUmmaWarpSpecializedILi4ELi2ELi4ENS5_IJNS4_1CILi2EEENSA_ILi1EEESC_EEEEENS5_IJNSA_ILi256EEENSA_ILi64EEESG_EEEfNS5_IJlSC_lEEEfSI_NS4_8TiledMMAINS4_8MMA_AtomIJNS4_23SM100_MMA_TF32_2x1SM_SSINS_10tfloat32_tESM_fLi256ELi64ELNS4_4UMMA5MajorE0ELSO_0ELNSN_7ScaleInE0ELSP_0EEEEEENS4_6LayoutINS5_IJSC_SC_SC_EEENS5_IJNSA_ILi0EEESU_SU_EEEEENS5_IJNS4_10UnderscoreESX_SX_EEEEENS4_18SM100_TMA_2SM_LOADENS4_14ComposedLayoutINS4_7SwizzleILi3ELi4ELi3EEENS4_18smem_ptr_flag_bitsILi32EEENSS_INS5_IJNSA_ILi8EEENSA_ILi32EEEEEENS5_IJS17_SC_EEEEEEEvNS4_8identityES10_S1B_vS1C_EENS_8epilogue10collective18CollectiveEpilogueINS1E_23Sm100TmaWarpSpecializedILi4ELi2ELi16ELb1ELb0EEEJNS5_IJNSA_ILi128EEESG_SG_EEENS5_IJNSS_IS1J_SC_EENSS_INSA_ILi16EEESC_EEEEEfSI_fSI_NS1E_6fusion15FusionCallbacksIS1I_NS1P_17LinearCombinationIffffLNS_15FloatRoundStyleE2EEES1K_S1O_JEEENS4_5SM1004TMEM4LOAD26SM100_TMEM_LOAD_32dp32b16xENS4_13SM90_TMA_LOADENS11_INS12_ILi2ELi4ELi3EEES15_NSS_INS5_IJS16_S1M_EEENS5_IJS1M_SC_EEEEEEENS4_39AutoVectorizingCopyWithAssumedAlignmentILi128EEENS4_14SM90_TMA_STOREES24_S26_S26_EEEvvEEEEvNT_6ParamsE,(.L_x_197 - _ZN7cutlass13device_kernelINS_4gemm6kernel13GemmUniversalIN4cute5tupleIJiiiiEEENS1_10collective13CollectiveMmaINS1_35MainloopSm100TmaUmmaWarpSpecializedILi4ELi2ELi4ENS5_IJNS4_1CILi2EEENSA_ILi1EEESC_EEEEENS5_IJNSA_ILi256EEENSA_ILi64EEESG_EEEfNS5_IJlSC_lEEEfSI_NS4_8TiledMMAINS4_8MMA_AtomIJNS4_23SM100_MMA_TF32_2x1SM_SSINS_10tfloat32_tESM_fLi256ELi64ELNS4_4UMMA5MajorE0ELSO_0ELNSN_7ScaleInE0ELSP_0EEEEEENS4_6LayoutINS5_IJSC_SC_SC_EEENS5_IJNSA_ILi0EEESU_SU_EEEEENS5_IJNS4_10UnderscoreESX_SX_EEEEENS4_18SM100_TMA_2SM_LOADENS4_14ComposedLayoutINS4_7SwizzleILi3ELi4ELi3EEENS4_18smem_ptr_flag_bitsILi32EEENSS_INS5_IJNSA_ILi8EEENSA_ILi32EEEEEENS5_IJS17_SC_EEEEEEEvNS4_8identityES10_S1B_vS1C_EENS_8epilogue10collective18CollectiveEpilogueINS1E_23Sm100TmaWarpSpecializedILi4ELi2ELi16ELb1ELb0EEEJNS5_IJNSA_ILi128EEESG_SG_EEENS5_IJNSS_IS1J_SC_EENSS_INSA_ILi16EEESC_EEEEEfSI_fSI_NS1E_6fusion15FusionCallbacksIS1I_NS1P_17LinearCombinationIffffLNS_15FloatRoundStyleE2EEES1K_S1O_JEEENS4_5SM1004TMEM4LOAD26SM100_TMEM_LOAD_32dp32b16xENS4_13SM90_TMA_LOADENS11_INS12_ILi2ELi4ELi3EEES15_NSS_INS5_IJS16_S1M_EEENS5_IJS1M_SC_EEEEEEENS4_39AutoVectorizingCopyWithAssumedAlignmentILi128EEENS4_14SM90_TMA_STOREES24_S26_S26_EEEvvEEEEvNT_6ParamsE)
        .other          _ZN7cutlass13device_kernelINS_4gemm6kernel13GemmUniversalIN4cute5tupleIJiiiiEEENS1_10collective13CollectiveMmaINS1_35MainloopSm100TmaUmmaWarpSpecializedILi4ELi2ELi4ENS5_IJNS4_1CILi2EEENSA_ILi1EEESC_EEEEENS5_IJNSA_ILi256EEENSA_ILi64EEESG_EEEfNS5_IJlSC_lEEEfSI_NS4_8TiledMMAINS4_8MMA_AtomIJNS4_23SM100_MMA_TF32_2x1SM_SSINS_10tfloat32_tESM_fLi256ELi64ELNS4_4UMMA5MajorE0ELSO_0ELNSN_7ScaleInE0ELSP_0EEEEEENS4_6LayoutINS5_IJSC_SC_SC_EEENS5_IJNSA_ILi0EEESU_SU_EEEEENS5_IJNS4_10UnderscoreESX_SX_EEEEENS4_18SM100_TMA_2SM_LOADENS4_14ComposedLayoutINS4_7SwizzleILi3ELi4ELi3EEENS4_18smem_ptr_flag_bitsILi32EEENSS_INS5_IJNSA_ILi8EEENSA_ILi32EEEEEENS5_IJS17_SC_EEEEEEEvNS4_8identityES10_S1B_vS1C_EENS_8epilogue10collective18CollectiveEpilogueINS1E_23Sm100TmaWarpSpecializedILi4ELi2ELi16ELb1ELb0EEEJNS5_IJNSA_ILi128EEESG_SG_EEENS5_IJNSS_IS1J_SC_EENSS_INSA_ILi16EEESC_EEEEEfSI_fSI_NS1E_6fusion15FusionCallbacksIS1I_NS1P_17LinearCombinationIffffLNS_15FloatRoundStyleE2EEES1K_S1O_JEEENS4_5SM1004TMEM4LOAD26SM100_TMEM_LOAD_32dp32b16xENS4_13SM90_TMA_LOADENS11_INS12_ILi2ELi4ELi3EEES15_NSS_INS5_IJS16_S1M_EEENS5_IJS1M_SC_EEEEEEENS4_39AutoVectorizingCopyWithAssumedAlignmentILi128EEENS4_14SM90_TMA_STOREES24_S26_S26_EEEvvEEEEvNT_6ParamsE,@"STO_CUDA_ENTRY STV_DEFAULT"
_ZN7cutlass13device_kernelINS_4gemm6kernel13GemmUniversalIN4cute5tupleIJiiiiEEENS1_10collective13CollectiveMmaINS1_35MainloopSm100TmaUmmaWarpSpecializedILi4ELi2ELi4ENS5_IJNS4_1CILi2EEENSA_ILi1EEESC_EEEEENS5_IJNSA_ILi256EEENSA_ILi64EEESG_EEEfNS5_IJlSC_lEEEfSI_NS4_8TiledMMAINS4_8MMA_AtomIJNS4_23SM100_MMA_TF32_2x1SM_SSINS_10tfloat32_tESM_fLi256ELi64ELNS4_4UMMA5MajorE0ELSO_0ELNSN_7ScaleInE0ELSP_0EEEEEENS4_6LayoutINS5_IJSC_SC_SC_EEENS5_IJNSA_ILi0EEESU_SU_EEEEENS5_IJNS4_10UnderscoreESX_SX_EEEEENS4_18SM100_TMA_2SM_LOADENS4_14ComposedLayoutINS4_7SwizzleILi3ELi4ELi3EEENS4_18smem_ptr_flag_bitsILi32EEENSS_INS5_IJNSA_ILi8EEENSA_ILi32EEEEEENS5_IJS17_SC_EEEEEEEvNS4_8identityES10_S1B_vS1C_EENS_8epilogue10collective18CollectiveEpilogueINS1E_23Sm100TmaWarpSpecializedILi4ELi2ELi16ELb1ELb0EEEJNS5_IJNSA_ILi128EEESG_SG_EEENS5_IJNSS_IS1J_SC_EENSS_INSA_ILi16EEESC_EEEEEfSI_fSI_NS1E_6fusion15FusionCallbacksIS1I_NS1P_17LinearCombinationIffffLNS_15FloatRoundStyleE2EEES1K_S1O_JEEENS4_5SM1004TMEM4LOAD26SM100_TMEM_LOAD_32dp32b16xENS4_13SM90_TMA_LOADENS11_INS12_ILi2ELi4ELi3EEES15_NSS_INS5_IJS16_S1M_EEENS5_IJS1M_SC_EEEEEEENS4_39AutoVectorizingCopyWithAssumedAlignmentILi128EEENS4_14SM90_TMA_STOREES24_S26_S26_EEEvvEEEEvNT_6ParamsE:
[----:B------:R-:W1:Y:S01]  /*0000*/  LDC R1, c[0x0][0x37c] ;  /* 0x0000df00ff017b82 */ /* 0x000e620000000800 */
[----:B------:R-:W2:Y:S01]  /*0010*/  S2R R77, SR_TID.X ;  /* 0x00000000004d7919 */ /* 0x000ea20000002100 */
[----:B------:R-:W3:Y:S06]  /*0020*/  LDCU.64 UR6, c[0x0][0x890] ;  /* 0x00011200ff0677ac */ /* 0x000eec0008000a00 */
[----:B------:R-:W4:Y:S01]  /*0030*/  S2UR UR37, SR_CgaCtaId ;  /* 0x00000000002579c3 */ /* 0x000f220000008800 */
[----:B------:R-:W-:Y:S02]  /*0040*/  PRMT R64, RZ, 0x7610, R64 ;  /* 0x00007610ff407816 */ /* 0x000fe40000000040 */
[----:B------:R-:W-:Y:S01]  /*0050*/  ELECT P1, URZ, PT ;  /* 0x0000000000ff782f */ /* 0x000fe20003820000 */
[----:B------:R-:W1:Y:S01]  /*0060*/  LDCU.64 UR46, c[0x0][0x358] ;  /* 0x00006b00ff2e77ac */ /* 0x000e620008000a00 */
[----:B---3--:R-:W-:-:S04]  /*0070*/  UISETP.NE.U32.AND UP0, UPT, UR6, URZ, UPT ;  /* 0x000000ff0600728c */ /* 0x008fc8000bf05070 */
[----:B------:R-:W-:Y:S02]  /*0080*/  UISETP.NE.AND.EX UP0, UPT, UR7, URZ, UPT, UP0 ;  /* 0x000000ff0700728c */ /* 0x000fe4000bf05300 */
[----:B----4-:R-:W-:Y:S02]  /*0090*/  ULOP3.LUT UR5, UR37, 0x1, URZ, 0xc0, !UPT ;  /* 0x0000000125057892 */ /* 0x010fe4000f8ec0ff */
[----:B------:R-:W-:Y:S01]  /*00a0*/  ULOP3.LUT UR4, UR37, 0x1, URZ, 0x3c, !UPT ;  /* 0x0000000125047892 */ /* 0x000fe2000f8e3cff */
[----:B--2---:R-:W-:-:S05]  /*00b0*/  SHF.R.U32.HI R68, RZ, 0x5, R77 ;  /* 0x00000005ff447819 */ /* 0x004fca000001164d */
[----:B------:R-:W2:Y:S02]  /*00c0*/  SHFL.IDX PT, R0, R68, RZ, 0x1f ;  /* 0x00001fff44007589 */ /* 0x000ea400000e0000 */
[----:B--2---:R-:W-:Y:S01]  /*00d0*/  R2UR UR10, R0 ;  /* 0x00000000000a72ca */ /* 0x004fe200000e0000 */
[----:B-1----:R-:W-:-:S14]  /*00e0*/  BRA.U UP0, `(.L_x_0) ;  /* 0x00000001002c7547 */ /* 0x002fdc000b800000 */
[----:B------:R-:W1:Y:S02]  /*00f0*/  LDCU.64 UR8, c[0x0][0x888] ;  /* 0x00011100ff0877ac */ /* 0x000e640008000a00 */
[----:B-1----:R-:W-:-:S04]  /*0100*/  UISETP.NE.U32.AND UP0, UPT, UR8, URZ, UPT ;  /* 0x000000ff0800728c */ /* 0x002fc8000bf05070 */
[----:B------:R-:W-:-:S09]  /*0110*/  UISETP.NE.AND.EX UP0, UPT, UR9, URZ, UPT, UP0 ;  /* 0x000000ff0900728c */ /* 0x000fd2000bf05300 */
[----:B------:R-:W-:Y:S05]  /*0120*/  BRA.U !UP0, `(.L_x_1) ;  /* 0x0000000108107547 */ /* 0x000fea000b800000 */
[----:B------:R-:W1:Y:S02]  /*0130*/  LDC.64 R2, c[0x0][0x888] ;  /* 0x00022200ff027b82 */ /* 0x000e640000000a00 */
[----:B-1----:R1:W5:Y:S01]  /*0140*/  LDG.E R35, desc[UR46][R2.64] ;  /* 0x0000002e02237981 */ /* 0x002362000c1e1900 */
[----:B------:R-:W-:Y:S01]  /*0150*/  HFMA2 R64, -RZ, RZ, 0, 5.9604644775390625e-08 ;  /* 0x00000001ff407431 */ /* 0x000fe200000001ff */
[----:B------:R-:W-:Y:S05]  /*0160*/  BRA `(.L_x_0) ;  /* 0x00000000000c7947 */ /* 0x000fea0003800000 */
.L_x_1:
[----:B------:R-:W1:Y:S01]  /*0170*/  LDCU UR8, c[0x0][0x880] ;  /* 0x00011000ff0877ac */ /* 0x000e620008000800 */
[----:B------:R-:W-:Y:S01]  /*0180*/  HFMA2 R64, -RZ, RZ, 0, 5.9604644775390625e-08 ;  /* 0x00000001ff407431 */ /* 0x000fe200000001ff */
[----:B-1----:R-:W-:-:S07]  /*0190*/  MOV R35, UR8 ;  /* 0x0000000800237c02 */ /* 0x002fce0008000f00 */
.L_x_0:
[----:B------:R-:W2:Y:S02]  /*01a0*/  LDCU.64 UR8, c[0x0][0x8b0] ;  /* 0x00011600ff0877ac */ /* 0x000ea40008000a00 */
[----:B--2---:R-:W-:-:S04]  /*01b0*/  UISETP.NE.U32.AND UP0, UPT, UR8, URZ, UPT ;  /* 0x000000ff0800728c */ /* 0x004fc8000bf05070 */
[----:B------:R-:W-:-:S09]  /*01c0*/  UISETP.NE.AND.EX UP0, UPT, UR9, URZ, UPT, UP0 ;  /* 0x000000ff0900728c */ /* 0x000fd2000bf05300 */
[----:B------:R-:W-:Y:S05]  /*01d0*/  BRA.U UP0, `(.L_x_2) ;  /* 0x0000000100247547 */ /* 0x000fea000b800000 */
[----:B------:R-:W2:Y:S02]  /*01e0*/  LDCU.64 UR8, c[0x0][0x8a8] ;  /* 0x00011500ff0877ac */ /* 0x000ea40008000a00 */
[----:B--2---:R-:W-:-:S04]  /*01f0*/  UISETP.NE.U32.AND UP0, UPT, UR8, URZ, UPT ;  /* 0x000000ff0800728c */ /* 0x004fc8000bf05070 */
[----:B------:R-:W-:-:S09]  /*0200*/  UISETP.NE.AND.EX UP0, UPT, UR9, URZ, UPT, UP0 ;  /* 0x000000ff0900728c */ /* 0x000fd2000bf05300 */
[----:B------:R-:W-:Y:S05]  /*0210*/  BRA.U !UP0, `(.L_x_3) ;  /* 0x00000001080c7547 */ /* 0x000fea000b800000 */
[----:B-1----:R-:W1:Y:S02]  /*0220*/  LDC.64 R2, c[0x0][0x8a8] ;  /* 0x00022a00ff027b82 */ /* 0x002e640000000a00 */
[----:B-1----:R2:W5:Y:S01]  /*0230*/  LDG.E R33, desc[UR46][R2.64] ;  /* 0x0000002e02217981 */ /* 0x002562000c1e1900 */
[----:B------:R-:W-:Y:S05]  /*0240*/  BRA `(.L_x_2) ;  /* 0x0000000000087947 */ /* 0x000fea0003800000 */
.L_x_3:
[----:B------:R-:W2:Y:S02]  /*0250*/  LDCU UR8, c[0x0][0x8a0] ;  /* 0x00011400ff0877ac */ /* 0x000ea40008000800 */
[----:B--2---:R-:W-:Y:S02]  /*0260*/  MOV R33, UR8 ;  /* 0x0000000800217c02 */ /* 0x004fe40008000f00 */
.L_x_2:
[----:B------:R-:W-:Y:S01]  /*0270*/  IMAD.U32 R0, RZ, RZ, UR10 ;  /* 0x0000000aff007e24 */ /* 0x000fe2000f8e00ff */
[----:B------:R-:W-:Y:S04]  /*0280*/  BSSY.RECONVERGENT B0, `(.L_x_4) ;  /* 0x000000c000007945 */ /* 0x000fe80003800200 */
[C---:B------:R-:W-:Y:S02]  /*0290*/  ISETP.NE.OR P2, PT, R0.reuse, 0x1, !P1 ;  /* 0x000000010000780c */ /* 0x040fe40004f45670 */
[----:B------:R-:W-:-:S11]  /*02a0*/  ISETP.NE.OR P0, PT, R0, 0x3, !P1 ;  /* 0x000000030000780c */ /* 0x000fd60004f05670 */
[----:B------:R-:W-:Y:S05]  /*02b0*/  @P2 BRA `(.L_x_5) ;  /* 0x0000000000202947 */ /* 0x000fea0003800000 */
[----:B------:R-:W3:Y:S02]  /*02c0*/  LDCU.64 UR8, c[0x0][0x348] ;  /* 0x00006900ff0877ac */ /* 0x000ee40008000a00 */
[----:B---3--:R-:W-:Y:S02]  /*02d0*/  UIADD3 UR12, UP1, UPT, UR8, 0x80, URZ ;  /* 0x00000080080c7890 */ /* 0x008fe4000ff3e0ff */
[----:B------:R-:W-:Y:S02]  /*02e0*/  UIADD3 UR8, UP0, UPT, UR8, 0x180, URZ ;  /* 0x0000018008087890 */ /* 0x000fe4000ff1e0ff */
[----:B------:R-:W-:Y:S02]  /*02f0*/  UIADD3.X UR13, UPT, UPT, URZ, UR9, URZ, UP1, !UPT ;  /* 0x00000009ff0d7290 */ /* 0x000fe40008ffe4ff */
[----:B------:R-:W-:-:S07]  /*0300*/  UIADD3.X UR9, UPT, UPT, URZ, UR9, URZ, UP0, !UPT ;  /* 0x00000009ff097290 */ /* 0x000fce00087fe4ff */
[----:B------:R3:W-:Y:S02]  /*0310*/  UTMACCTL.PF [UR12] ;  /* 0x000000000c0079b9 */ /* 0x0007e40008040000 */
[----:B------:R3:W-:Y:S02]  /*0320*/  UTMACCTL.PF [UR8] ;  /* 0x00000000080079b9 */ /* 0x0007e40008040000 */
[----:B---3--:R-:W-:Y:S01]  /*0330*/  NOP ;  /* 0x0000000000007918 */ /* 0x008fe20000000000 */
.L_x_5:
[----:B------:R-:W-:Y:S05]  /*0340*/  BSYNC.RECONVERGENT B0 ;  /* 0x0000000000007941 */ /* 0x000fea0003800200 */
.L_x_4:
[----:B------:R-:W-:Y:S04]  /*0350*/  BSSY.RECONVERGENT B0, `(.L_x_6) ;  /* 0x000000a000007945 */ /* 0x000fe80003800200 */
        /* <DEDUP_REMOVED lines=9> */
.L_x_7:
[----:B------:R-:W-:Y:S05]  /*03f0*/  BSYNC.RECONVERGENT B0 ;  /* 0x0000000000007941 */ /* 0x000fea0003800200 */
.L_x_6:
[----:B------:R-:W3:Y:S01]  /*0400*/  LDCU.64 UR8, c[0x0][0x888] ;  /* 0x00011100ff0877ac */ /* 0x000ee20008000a00 */
[----:B------:R-:W-:Y:S02]  /*0410*/  UISETP.EQ.U32.AND UP1, UPT, UR6, URZ, UPT ;  /* 0x000000ff0600728c */ /* 0x000fe4000bf22070 */
[----:B------:R-:W-:Y:S02]  /*0420*/  UPLOP3.LUT UP5, UPT, UPT, UPT, UPT, 0x80, 0x8 ;  /* 0x000000000008789c */ /* 0x000fe40003faf070 */
[----:B---3--:R-:W-:-:S04]  /*0430*/  UISETP.NE.U32.AND UP0, UPT, UR8, URZ, UPT ;  /* 0x000000ff0800728c */ /* 0x008fc8000bf05070 */
[----:B------:R-:W-:-:S04]  /*0440*/  UISETP.NE.AND.EX UP0, UPT, UR9, URZ, UPT, UP0 ;  /* 0x000000ff0900728c */ /* 0x000fc8000bf05300 */
[----:B------:R-:W-:-:S04]  /*0450*/  UISETP.EQ.OR.EX UP2, UPT, UR7, URZ, !UP0, UP1 ;  /* 0x000000ff0700728c */ /* 0x000fc8000c742710 */
[----:B------:R-:W-:-:S05]  /*0460*/  UP2UR UR50, UPR, URZ, 0x4 ;  /* 0x00000004ff327883 */ /* 0x000fca0008000000 */
[----:B------:R-:W-:Y:S07]  /*0470*/  BRA.U !UP2, `(.L_x_8) ;  /* 0x000000010a207547 */ /* 0x000fee000b800000 */
[----:B------:R-:W-:Y:S01]  /*0480*/  UISETP.NE.U32.AND UP2, UPT, UR6, URZ, UPT ;  /* 0x000000ff0600728c */ /* 0x000fe2000bf45070 */
[----:B-----5:R-:W-:Y:S01]  /*0490*/  FSETP.NEU.AND P0, PT, R35, RZ, PT ;  /* 0x000000ff2300720b */ /* 0x020fe20003f0d000 */
[----:B------:R-:W-:Y:S02]  /*04a0*/  USEL UR6, URZ, 0xffffffff, UP0 ;  /* 0xffffffffff067887 */ /* 0x000fe40008000000 */
[----:B------:R-:W-:-:S10]  /*04b0*/  UISETP.NE.AND.EX UP2, UPT, UR7, URZ, UPT, UP2 ;  /* 0x000000ff0700728c */ /* 0x000fd4000bf45320 */
[----:B------:R-:W-:Y:S01]  /*04c0*/  VOTEU.ANY UP1, P0 ;  /* 0x0000000000ff7886 */ /* 0x000fe20000020100 */
[----:B------:R-:W-:-:S04]  /*04d0*/  @!UP2 USEL UR6, URZ, 0xffffffff, UP1 ;  /* 0xffffffffff06a887 */ /* 0x000fc80008800000 */
[----:B------:R-:W-:-:S04]  /*04e0*/  ULOP3.LUT UR6, UR6, 0x1, URZ, 0xc0, !UPT ;  /* 0x0000000106067892 */ /* 0x000fc8000f8ec0ff */
[----:B------:R-:W-:-:S11]  /*04f0*/  UISETP.NE.U32.AND UP5, UPT, UR6, 0x1, UPT ;  /* 0x000000010600788c */ /* 0x000fd6000bfa5070 */
.L_x_8:
[----:B------:R-:W3:Y:S01]  /*0500*/  SHFL.IDX PT, R0, R68, RZ, 0x1f ;  /* 0x00001fff44007589 */ /* 0x000ee200000e0000 */
[----:B------:R-:W-:-:S04]  /*0510*/  UISETP.NE.AND UP1, UPT, UR10, 0x2, UPT ;  /* 0x000000020a00788c */ /* 0x000fc8000bf25270 */
[----:B------:R-:W-:Y:S02]  /*0520*/  UISETP.EQ.AND UP2, UPT, UR5, URZ, !UP1 ;  /* 0x000000ff0500728c */ /* 0x000fe4000cf42270 */
[----:B------:R-:W-:-:S04]  /*0530*/  USEL UR7, URZ, 0x1, UP1 ;  /* 0x00000001ff077887 */ /* 0x000fc80008800000 */
[----:B------:R-:W-:Y:S02]  /*0540*/  PLOP3.LUT P5, PT, P1, PT, UP2, 0x80, 0x8 ;  /* 0x000000000008781c */ /* 0x000fe40000faf028 */
[----:B---3--:R-:W-:-:S13]  /*0550*/  ISETP.NE.AND P0, PT, R0, RZ, PT ;  /* 0x000000ff0000720c */ /* 0x008fda0003f05270 */
[----:B------:R-:W-:Y:S05]  /*0560*/  @P0 BRA `(.L_x_9) ;  /* 0x0000000000440947 */ /* 0x000fea0003800000 */
[----:B------:R-:W-:Y:S01]  /*0570*/  UMOV UR8, 0x400 ;  /* 0x0000040000087882 */ /* 0x000fe20000000000 */
[----:B------:R-:W-:Y:S01]  /*0580*/  UMOV UR6, 0x1 ;  /* 0x0000000100067882 */ /* 0x000fe20000000000 */
[----:B------:R-:W-:Y:S02]  /*0590*/  ULEA UR8, UR37, UR8, 0x18 ;  /* 0x0000000825087291 */ /* 0x000fe4000f8ec0ff */
[----:B------:R-:W-:-:S04]  /*05a0*/  UIADD3 UR12, UPT, UPT, -UR6, 0x100000, URZ ;  /* 0x00100000060c7890 */ /* 0x000fc8000fffe1ff */
[----:B------:R-:W-:Y:S02]  /*05b0*/  USHF.L.U32 UR13, UR12, 0xb, URZ ;  /* 0x0000000b0c0d7899 */ /* 0x000fe400080006ff */
[----:B------:R-:W-:Y:S01]  /*05c0*/  USHF.L.U32 UR12, UR12, 0x1, URZ ;  /* 0x000000010c0c7899 */ /* 0x000fe200080006ff */
[----:B------:R-:W-:Y:S01]  /*05d0*/  ELECT P0, URZ, PT ;  /* 0x0000000000ff782f */ /* 0x000fe20003800000 */
[----:B------:R-:W3:Y:S10]  /*05e0*/  FENCE.VIEW.ASYNC.S ;  /* 0x00000000000073c6 */ /* 0x000ef40000000000 */
[----:B---3--:R3:W4:Y:S01]  /*05f0*/  SYNCS.EXCH.64 URZ, [UR8], UR12 ;  /* 0x0000000c08ff75b2 */ /* 0x0087220008000100 */
[----:B------:R3:W1:Y:S01]  /*0600*/  SYNCS.EXCH.64 URZ, [UR8+0x20], UR12 ;  /* 0x0000200c08ff75b2 */ /* 0x0006620008000100 */
[----:B------:R3:W1:Y:S01]  /*0610*/  SYNCS.EXCH.64 URZ, [UR8+0x8], UR12 ;  /* 0x0000080c08ff75b2 */ /* 0x0006620008000100 */
[----:B------:R3:W1:Y:S01]  /*0620*/  SYNCS.EXCH.64 URZ, [UR8+0x28], UR12 ;  /* 0x0000280c08ff75b2 */ /* 0x0006620008000100 */
[----:B------:R3:W1:Y:S01]  /*0630*/  SYNCS.EXCH.64 URZ, [UR8+0x10], UR12 ;  /* 0x0000100c08ff75b2 */ /* 0x0006620008000100 */
[----:B------:R3:W1:Y:S01]  /*0640*/  SYNCS.EXCH.64 URZ, [UR8+0x30], UR12 ;  /* 0x0000300c08ff75b2 */ /* 0x0006620008000100 */
[----:B------:R3:W1:Y:S01]  /*0650*/  SYNCS.EXCH.64 URZ, [UR8+0x18], UR12 ;  /* 0x0000180c08ff75b2 */ /* 0x0006620008000100 */
[----:B------:R3:W1:Y:S01]  /*0660*/  SYNCS.EXCH.64 URZ, [UR8+0x38], UR12 ;  /* 0x0000380c08ff75b2 */ /* 0x0006620008000100 */
[----:B------:R-:W-:Y:S01]  /*0670*/  NOP ;  /* 0x0000000000007918 */ /* 0x000fe20000000000 */
.L_x_9:
[----:B------:R-:W2:Y:S01]  /*0680*/  SHFL.IDX PT, R0, R68, RZ, 0x1f ;  /* 0x00001fff44007589 */ /* 0x000ea200000e0000 */
[----:B------:R-:W-:Y:S01]  /*0690*/  NOP ;  /* 0x0000000000007918 */ /* 0x000fe20000000000 */
[----:B--2---:R-:W-:-:S13]  /*06a0*/  ISETP.NE.AND P0, PT, R0, 0x1, PT ;  /* 0x000000010000780c */ /* 0x004fda0003f05270 */
[----:B------:R-:W-:Y:S05]  /*06b0*/  @P0 BRA `(.L_x_10) ;  /* 0x0000000000540947 */ /* 0x000fea0003800000 */
[----:B------:R-:W-:Y:S01]  /*06c0*/  UMOV UR9, 0x400 ;  /* 0x0000040000097882 */ /* 0x000fe20000000000 */
[----:B---3--:R-:W-:Y:S01]  /*06d0*/  UMOV UR8, 0x20 ;  /* 0x0000002000087882 */ /* 0x008fe20000000000 */
[----:B------:R-:W-:Y:S01]  /*06e0*/  UMOV UR6, 0x80 ;  /* 0x0000008000067882 */ /* 0x000fe20000000000 */
[----:B------:R-:W-:Y:S02]  /*06f0*/  ULEA UR9, UR37, UR9, 0x18 ;  /* 0x0000000925097291 */ /* 0x000fe4000f8ec0ff */
[----:B------:R-:W-:-:S04]  /*0700*/  UIADD3 UR12, UPT, UPT, -UR8, 0x100000, URZ ;  /* 0x00100000080c7890 */ /* 0x000fc8000fffe1ff */
[----:B------:R-:W-:Y:S02]  /*0710*/  USHF.L.U32 UR13, UR12, 0xb, URZ ;  /* 0x0000000b0c0d7899 */ /* 0x000fe400080006ff */
[----:B------:R-:W-:Y:S02]  /*0720*/  USHF.L.U32 UR12, UR12, 0x1, URZ ;  /* 0x000000010c0c7899 */ /* 0x000fe400080006ff */
[----:B------:R-:W-:-:S04]  /*0730*/  UIADD3 UR14, UPT, UPT, -UR6, 0x100000, URZ ;  /* 0x00100000060e7890 */ /* 0x000fc8000fffe1ff */
[----:B------:R-:W-:Y:S02]  /*0740*/  USHF.L.U32 UR15, UR14, 0xb, URZ ;  /* 0x0000000b0e0f7899 */ /* 0x000fe400080006ff */
[----:B------:R-:W-:Y:S01]  /*0750*/  USHF.L.U32 UR14, UR14, 0x1, URZ ;  /* 0x000000010e0e7899 */ /* 0x000fe200080006ff */
[----:B------:R-:W-:Y:S01]  /*0760*/  ELECT P0, URZ, PT ;  /* 0x0000000000ff782f */ /* 0x000fe20003800000 */
[----:B------:R-:W2:Y:S02]  /*0770*/  FENCE.VIEW.ASYNC.S ;  /* 0x00000000000073c6 */ /* 0x000ea40000000000 */
[----:B--2---:R2:W3:Y:S08]  /*0780*/  SYNCS.EXCH.64 URZ, [UR9+0x40], UR12 ;  /* 0x0000400c09ff75b2 */ /* 0x0044f00008000100 */
        /* <DEDUP_REMOVED lines=8> */
.L_x_10:
[----:B------:R-:W4:Y:S01]  /*0810*/  SHFL.IDX PT, R0, R68, RZ, 0x1f ;  /* 0x00001fff44007589 */ /* 0x000f2200000e0000 */
[----:B------:R-:W-:Y:S01]  /*0820*/  NOP ;  /* 0x0000000000007918 */ /* 0x000fe20000000000 */
[----:B----4-:R-:W-:-:S13]  /*0830*/  ISETP.NE.AND P0, PT, R0, 0x3, PT ;  /* 0x000000030000780c */ /* 0x010fda0003f05270 */
[----:B------:R-:W-:Y:S05]  /*0840*/  @P0 BRA `(.L_x_11) ;  /* 0x00000000002c0947 */ /* 0x000fea0003800000 */
[----:B---3--:R-:W-:Y:S01]  /*0850*/  UMOV UR8, 0x400 ;  /* 0x0000040000087882 */ /* 0x008fe20000000000 */
[----:B------:R-:W-:Y:S01]  /*0860*/  UMOV UR6, 0x20 ;  /* 0x0000002000067882 */ /* 0x000fe20000000000 */
[----:B------:R-:W-:Y:S02]  /*0870*/  ULEA UR8, UR37, UR8, 0x18 ;  /* 0x0000000825087291 */ /* 0x000fe4000f8ec0ff */
[----:B--2---:R-:W-:-:S04]  /*0880*/  UIADD3 UR12, UPT, UPT, -UR6, 0x100000, URZ ;  /* 0x00100000060c7890 */ /* 0x004fc8000fffe1ff */
[----:B------:R-:W-:Y:S02]  /*0890*/  USHF.L.U32 UR13, UR12, 0xb, URZ ;  /* 0x0000000b0c0d7899 */ /* 0x000fe400080006ff */
[----:B------:R-:W-:Y:S01]  /*08a0*/  USHF.L.U32 UR12, UR12, 0x1, URZ ;  /* 0x000000010c0c7899 */ /* 0x000fe200080006ff */
[----:B------:R-:W-:Y:S01]  /*08b0*/  ELECT P0, URZ, PT ;  /* 0x0000000000ff782f */ /* 0x000fe20003800000 */
[----:B------:R-:W2:Y:S10]  /*08c0*/  FENCE.VIEW.ASYNC.S ;  /* 0x00000000000073c6 */ /* 0x000eb40000000000 */
[----:B--2---:R4:W2:Y:S01]  /*08d0*/  SYNCS.EXCH.64 URZ, [UR8+0x80], UR12 ;  /* 0x0000800c08ff75b2 */ /* 0x0048a20008000100 */
[----:B------:R4:W3:Y:S02]  /*08e0*/  SYNCS.EXCH.64 URZ, [UR8+0x88], UR12 ;  /* 0x0000880c08ff75b2 */ /* 0x0008e40008000100 */
[----:B----4-:R-:W-:Y:S01]  /*08f0*/  NOP ;  /* 0x0000000000007918 */ /* 0x010fe20000000000 */
.L_x_11:
[----:B------:R-:W4:Y:S01]  /*0900*/  SHFL.IDX PT, R0, R68, RZ, 0x1f ;  /* 0x00001fff44007589 */ /* 0x000f2200000e0000 */
[----:B------:R-:W-:Y:S01]  /*0910*/  NOP ;  /* 0x0000000000007918 */ /* 0x000fe20000000000 */
[----:B----4-:R-:W-:-:S13]  /*0920*/  ISETP.NE.AND P0, PT, R0, 0x4, PT ;  /* 0x000000040000780c */ /* 0x010fda0003f05270 */
[----:B------:R-:W-:Y:S05]  /*0930*/  @P0 BRA `(.L_x_12) ;  /* 0x0000000000480947 */ /* 0x000fea0003800000 */
[----:B--2---:R-:W-:Y:S01]  /*0940*/  UMOV UR9, 0x1e0 ;  /* 0x000001e000097882 */ /* 0x004fe20000000000 */
[----:B---3--:R-:W-:Y:S01]  /*0950*/  UMOV UR8, 0x400 ;  /* 0x0000040000087882 */ /* 0x008fe20000000000 */
[----:B------:R-:W-:Y:S01]  /*0960*/  USEL UR9, UR9, 0x1a0, UP5 ;  /* 0x000001a009097887 */ /* 0x000fe2000a800000 */
        /* <DEDUP_REMOVED lines=10> */
[----:B--2---:R4:W2:Y:S08]  /*0a10*/  SYNCS.EXCH.64 URZ, [UR8+0x90], UR12 ;  /* 0x0000900c08ff75b2 */ /* 0x0048b00008000100 */
[----:B------:R4:W3:Y:S01]  /*0a20*/  SYNCS.EXCH.64 URZ, [UR8+0xa0], UR14 ;  /* 0x0000a00e08ff75b2 */ /* 0x0008e20008000100 */
[----:B------:R4:W1:Y:S01]  /*0a30*/  SYNCS.EXCH.64 URZ, [UR8+0x98], UR12 ;  /* 0x0000980c08ff75b2 */ /* 0x0008620008000100 */
[----:B------:R4:W1:Y:S02]  /*0a40*/  SYNCS.EXCH.64 URZ, [UR8+0xa8], UR14 ;  /* 0x0000a80e08ff75b2 */ /* 0x0008640008000100 */
[----:B----4-:R-:W-:Y:S01]  /*0a50*/  NOP ;  /* 0x0000000000007918 */ /* 0x010fe20000000000 */
.L_x_12:
[----:B------:R-:W4:Y:S01]  /*0a60*/  SHFL.IDX PT, R0, R68, RZ, 0x1f ;  /* 0x00001fff44007589 */ /* 0x000f2200000e0000 */
[----:B------:R-:W-:Y:S01]  /*0a70*/  NOP ;  /* 0x0000000000007918 */ /* 0x000fe20000000000 */
[----:B----4-:R-:W-:-:S13]  /*0a80*/  ISETP.NE.AND P0, PT, R0, 0x5, PT ;  /* 0x000000050000780c */ /* 0x010fda0003f05270 */
[----:B------:R-:W-:Y:S05]  /*0a90*/  @P0 BRA `(.L_x_13) ;  /* 0x0000000000540947 */ /* 0x000fea0003800000 */
[----:B--2---:R-:W-:Y:S01]  /*0aa0*/  UMOV UR9, 0x400 ;  /* 0x0000040000097882 */ /* 0x004fe20000000000 */
        /* <DEDUP_REMOVED lines=14> */
[----:B------:R4:W1:Y:S01]  /*0b90*/  SYNCS.EXCH.64 URZ, [UR9+0xd8], UR14 ;  /* 0x0000d80e09ff75b2 */ /* 0x0008620008000100 */
[----:B------:R4:W1:Y:S01]  /*0ba0*/  SYNCS.EXCH.64 URZ, [UR9+0xc0], UR12 ;  /* 0x0000c00c09ff75b2 */ /* 0x0008620008000100 */
[----:B------:R4:W1:Y:S01]  /*0bb0*/  SYNCS.EXCH.64 URZ, [UR9+0xe0], UR14 ;  /* 0x0000e00e09ff75b2 */ /* 0x0008620008000100 */
[----:B------:R4:W1:Y:S01]  /*0bc0*/  SYNCS.EXCH.64 URZ, [UR9+0xc8], UR12 ;  /* 0x0000c80c09ff75b2 */ /* 0x0008620008000100 */
[----:B------:R4:W1:Y:S02]  /*0bd0*/  SYNCS.EXCH.64 URZ, [UR9+0xe8], UR14 ;  /* 0x0000e80e09ff75b2 */ /* 0x0008640008000100 */
[----:B----4-:R-:W-:Y:S01]  /*0be0*/  NOP ;  /* 0x0000000000007918 */ /* 0x010fe20000000000 */
.L_x_13:
[----:B------:R-:W4:Y:S01]  /*0bf0*/  SHFL.IDX PT, R0, R68, RZ, 0x1f ;  /* 0x00001fff44007589 */ /* 0x000f2200000e0000 */
[----:B------:R-:W-:Y:S01]  /*0c00*/  ISETP.NE.OR P1, PT, RZ, UR10, !P1 ;  /* 0x0000000aff007c0c */ /* 0x000fe2000cf25670 */
        /* <DEDUP_REMOVED lines=12> */
[----:B------:R4:W3:Y:S01]  /*0cd0*/  SYNCS.EXCH.64 URZ, [UR8+0x100], UR12 ;  /* 0x0001000c08ff75b2 */ /* 0x0008e20008000100 */
[----:B------:R4:W1:Y:S01]  /*0ce0*/  SYNCS.EXCH.64 URZ, [UR8+0xf8], UR12 ;  /* 0x0000f80c08ff75b2 */ /* 0x0008620008000100 */
[----:B------:R4:W1:Y:S02]  /*0cf0*/  SYNCS.EXCH.64 URZ, [UR8+0x108], UR12 ;  /* 0x0001080c08ff75b2 */ /* 0x0008640008000100 */
[----:B----4-:R-:W-:Y:S01]  /*0d00*/  NOP ;  /* 0x0000000000007918 */ /* 0x010fe20000000000 */
.L_x_14:
[----:B------:R-:W-:Y:S01]  /*0d10*/  VOTEU.ALL UP1, P1 ;  /* 0x0000000000ff7886 */ /* 0x000fe20000820000 */
[----:B---3--:R-:W3:Y:S01]  /*0d20*/  LDCU UR8, c[0x0][0x36c] ;  /* 0x00006d80ff0877ac */ /* 0x008ee20008000800 */
[----:B------:R-:W-:Y:S01]  /*0d30*/  NOP ;  /* 0x0000000000007918 */ /* 0x000fe20000000000 */
[----:B------:R-:W-:Y:S01]  /*0d40*/  LOP3.LUT R10, R77, 0x1f, RZ, 0xc0, !PT ;  /* 0x0000001f4d0a7812 */ /* 0x000fe200078ec0ff */
[----:B--2---:R-:W-:Y:S01]  /*0d50*/  UMOV UR12, 0x20 ;  /* 0x00000020000c7882 */ /* 0x004fe20000000000 */
[----:B------:R-:W-:Y:S01]  /*0d60*/  @!UP1 UMOV UR6, 0x400 ;  /* 0x0000040000069882 */ /* 0x000fe20000000000 */
[----:B------:R-:W-:-:S04]  /*0d70*/  @!UP1 UIADD3 UR12, UPT, UPT, -UR12, 0x100000, URZ ;  /* 0x001000000c0c9890 */ /* 0x000fc8000fffe1ff */
[----:B------:R-:W-:Y:S02]  /*0d80*/  @!UP1 USHF.L.U32 UR13, UR12, 0xb, URZ ;  /* 0x0000000b0c0d9899 */ /* 0x000fe400080006ff */
[----:B------:R-:W-:Y:S02]  /*0d90*/  @!UP1 USHF.L.U32 UR12, UR12, 0x1, URZ ;  /* 0x000000010c0c9899 */ /* 0x000fe400080006ff */
[----:B------:R-:W-:Y:S01]  /*0da0*/  @!UP1 ULEA UR6, UR37, UR6, 0x18 ;  /* 0x0000000625069291 */ /* 0x000fe2000f8ec0ff */
[----:B------:R-:W-:Y:S01]  /*0db0*/  VOTEU.ALL UP1, P1 ;  /* 0x0000000000ff7886 */ /* 0x000fe20000820000 */
[----:B------:R-:W-:Y:S01]  /*0dc0*/  UISETP.NE.AND UP4, UPT, UR10, URZ, UPT ;  /* 0x000000ff0a00728c */ /* 0x000fe2000bf85270 */
[----:B------:R-:W2:Y:S09]  /*0dd0*/  FENCE.VIEW.ASYNC.S ;  /* 0x00000000000073c6 */ /* 0x000eb20000000000 */
[----:B--2---:R2:W4:Y:S01]  /*0de0*/  @!UP1 SYNCS.EXCH.64 URZ, [UR6+0x110], UR12 ;  /* 0x0001100c06ff95b2 */ /* 0x0045220008000100 */
[----:B---3--:R-:W-:-:S09]  /*0df0*/  UISETP.EQ.U32.AND UP1, UPT, UR8, 0x1, UPT ;  /* 0x000000010800788c */ /* 0x008fd2000bf22070 */
[----:B------:R-:W-:Y:S05]  /*0e00*/  BRA.U !UP1, `(.L_x_15) ;  /* 0x0000000109087547 */ /* 0x000fea000b800000 */
[----:B-1--4-:R-:W-:Y:S01]  /*0e10*/  UCGABAR_ARV ;  /* 0x00000000000079c7 */ /* 0x012fe20008000000 */
[----:B------:R-:W-:Y:S05]  /*0e20*/  BRA `(.L_x_16) ;  /* 0x0000000000047947 */ /* 0x000fea0003800000 */
.L_x_15:
[----:B-1--4-:R-:W-:Y:S01]  /*0e30*/  NOP ;  /* 0x0000000000007918 */ /* 0x012fe20000000000 */
.L_x_16:
[----:B------:R-:W1:Y:S01]  /*0e40*/  S2R R15, SR_CTAID.Y ;  /* 0x00000000000f7919 */ /* 0x000e620000002600 */
[----:B------:R-:W-:-:S05]  /*0e50*/  CS2R.32 R63, SR_CgaSize ;  /* 0x00000000003f7805 */ /* 0x000fca0000008a00 */
[----:B------:R-:W-:-:S05]  /*0e60*/  IMAD R63, R63, -0xa0, RZ ;  /* 0xffffff603f3f7824 */ /* 0x000fca00078e02ff */
[----:B--2---:R-:W-:-:S14]  /*0e70*/  R2UR UR6, R63 ;  /* 0x000000003f0672ca */ /* 0x004fdc00000e0000 */
[----:B------:R-:W2:Y:S01]  /*0e80*/  LDCU UR6, c[0x0][UR6+0x2b4] ;  /* 0x00005680060677ac */ /* 0x000ea20008000800 */
[----:B------:R-:W-:-:S05]  /*0e90*/  CS2R.32 R0, SR_CgaSize ;  /* 0x0000000000007805 */ /* 0x000fca0000008a00 */
[----:B------:R-:W-:-:S06]  /*0ea0*/  IMAD R0, R0, -0xa0, RZ ;  /* 0xffffff6000007824 */ /* 0x000fcc00078e02ff */
[----:B------:R-:W3:Y:S01]  /*0eb0*/  LDC R0, c[0x0][R0+0x2a4] ;  /* 0x0000a90000007b82 */ /* 0x000ee20000000800 */
[----:B------:R-:W-:Y:S01]  /*0ec0*/  PRMT R8, RZ, 0x7610, R8 ;  /* 0x00007610ff087816 */ /* 0x000fe20000000008 */
[----:B------:R-:W4:Y:S01]  /*0ed0*/  S2R R9, SR_CTAID.X ;  /* 0x0000000000097919 */ /* 0x000f220000002500 */
[----:B------:R-:W-:-:S05]  /*0ee0*/  CS2R.32 R63, SR_CgaSize ;  /* 0x00000000003f7805 */ /* 0x000fca0000008a00 */
[----:B------:R-:W-:-:S05]  /*0ef0*/  IMAD R63, R63, -0xa0, RZ ;  /* 0xffffff603f3f7824 */ /* 0x000fca00078e02ff */
[----:B------:R-:W-:-:S14]  /*0f00*/  R2UR UR8, R63 ;  /* 0x000000003f0872ca */ /* 0x000fdc00000e0000 */
[----:B------:R-:W3:Y:S01]  /*0f10*/  LDCU UR8, c[0x0][UR8+0x2b0] ;  /* 0x00005600080877ac */ /* 0x000ee20008000800 */
[----:B------:R-:W-:Y:S01]  /*0f20*/  UISETP.NE.AND UP2, UPT, UR10, 0x2, UPT ;  /* 0x000000020a00788c */ /* 0x000fe2000bf45270 */
[----:B------:R-:W2:Y:S01]  /*0f30*/  LDC R11, c[0x0][0xb24] ;  /* 0x0002c900ff0b7b82 */ /* 0x000ea20000000800 */
[----:B------:R-:W-:-:S05]  /*0f40*/  CS2R.32 R2, SR_CgaSize ;  /* 0x0000000000027805 */ /* 0x000fca0000008a00 */
[----:B------:R-:W-:-:S06]  /*0f50*/  IMAD R2, R2, -0xa0, RZ ;  /* 0xffffff6002027824 */ /* 0x000fcc00078e02ff */
[----:B------:R-:W3:Y:S08]  /*0f60*/  LDC R2, c[0x0][R2+0x2a0] ;  /* 0x0000a80002027b82 */ /* 0x000ef00000000800 */
[----:B------:R-:W3:Y:S01]  /*0f70*/  LDC R26, c[0x0][0xb24] ;  /* 0x0002c900ff1a7b82 */ /* 0x000ee20000000800 */
[----:B-1----:R-:W-:-:S07]  /*0f80*/  I2FP.F32.U32 R62, R15 ;  /* 0x0000000f003e7245 */ /* 0x002fce0000201000 */
[----:B------:R-:W1:Y:S01]  /*0f90*/  S2UR UR36, SR_CTAID.Z ;  /* 0x00000000002479c3 */ /* 0x000e620000002700 */
[----:B--2---:R-:W-:Y:S01]  /*0fa0*/  ISETP.GE.AND P0, PT, R11, 0x1, PT ;  /* 0x000000010b00780c */ /* 0x004fe20003f06270 */
[----:B----4-:R-:W-:Y:S01]  /*0fb0*/  IMAD.MOV.U32 R14, RZ, RZ, R9 ;  /* 0x000000ffff0e7224 */ /* 0x010fe200078e0009 */
[----:B------:R-:W-:Y:S01]  /*0fc0*/  I2FP.F32.U32 R63, R9 ;  /* 0x00000009003f7245 */ /* 0x000fe20000201000 */
[----:B------:R-:W-:Y:S01]  /*0fd0*/  FMUL R62, R62, UR6 ;  /* 0x000000063e3e7c20 */ /* 0x000fe20008400000 */
[----:B------:R-:W2:Y:S03]  /*0fe0*/  LDCU UR6, c[0x0][0xb30] ;  /* 0x00016600ff0677ac */ /* 0x000ea60008000800 */
[----:B---3--:R-:W-:Y:S02]  /*0ff0*/  FMUL R63, R63, UR8 ;  /* 0x000000083f3f7c20 */ /* 0x008fe40008400000 */
[----:B------:R-:W3:Y:S08]  /*1000*/  F2I.U32.TRUNC.NTZ R62, R62 ;  /* 0x0000003e003e7305 */ /* 0x000ef0000020f000 */
[----:B------:R-:W4:Y:S01]  /*1010*/  F2I.U32.TRUNC.NTZ R63, R63 ;  /* 0x0000003f003f7305 */ /* 0x000f22000020f000 */
[----:B--2---:R-:W-:Y:S01]  /*1020*/  UISETP.NE.AND UP3, UPT, UR6, 0x1, UPT ;  /* 0x000000010600788c */ /* 0x004fe2000bf65270 */
[----:B---3--:R-:W-:-:S05]  /*1030*/  IADD3 R62, PT, PT, -R62, RZ, RZ ;  /* 0x000000ff3e3e7210 */ /* 0x008fca0007ffe1ff */
[----:B------:R-:W-:Y:S01]  /*1040*/  IMAD R62, R0, R62, R15 ;  /* 0x0000003e003e7224 */ /* 0x000fe200078e020f */
[----:B------:R-:W-:Y:S01]  /*1050*/  PRMT R0, RZ, 0x7610, R0 ;  /* 0x00007610ff007816 */ /* 0x000fe20000000000 */
[----:B----4-:R-:W-:-:S04]  /*1060*/  IMAD.MOV R63, RZ, RZ, -R63 ;  /* 0x000000ffff3f7224 */ /* 0x010fc800078e0a3f */
[----:B------:R-:W-:Y:S01]  /*1070*/  IMAD R63, R2, R63, R9 ;  /* 0x0000003f023f7224 */ /* 0x000fe200078e0209 */
[----:B-1----:R-:W-:Y:S06]  /*1080*/  BRA.U UP4, `(.L_x_17) ;  /* 0x0000000104247547 */ /* 0x002fec000b800000 */
[----:B------:R-:W-:Y:S01]  /*1090*/  ISETP.NE.AND P1, PT, R62, RZ, PT ;  /* 0x000000ff3e00720c */ /* 0x000fe20003f25270 */
[----:B------:R-:W-:Y:S01]  /*10a0*/  IMAD.MOV.U32 R0, RZ, RZ, 0x3 ;  /* 0x00000003ff007424 */ /* 0x000fe200078e00ff */
[C---:B------:R-:W-:Y:S02]  /*10b0*/  LOP3.LUT R2, R63.reuse, 0xfffffffe, RZ, 0xc0, !PT ;  /* 0xfffffffe3f027812 */ /* 0x040fe400078ec0ff */
[----:B------:R-:W-:Y:S02]  /*10c0*/  ISETP.LT.U32.OR P1, PT, R63, 0x2, !P1 ;  /* 0x000000023f00780c */ /* 0x000fe40004f21470 */
[----:B------:R-:W-:Y:S02]  /*10d0*/  SHF.L.U32 R0, R0, R2, RZ ;  /* 0x0000000200007219 */ /* 0x000fe400000006ff */
[----:B------:R-:W-:Y:S02]  /*10e0*/  SEL R4, RZ, 0x1, !P1 ;  /* 0x00000001ff047807 */ /* 0x000fe40004800000 */
[----:B------:R-:W-:-:S05]  /*10f0*/  SEL R3, RZ, 0x2, !P1 ;  /* 0x00000002ff037807 */ /* 0x000fca0004800000 */
[----:B------:R-:W-:-:S05]  /*1100*/  IMAD.IADD R3, R4, 0x1, R3 ;  /* 0x0000000104037824 */ /* 0x000fca00078e0203 */
[----:B------:R-:W-:Y:S02]  /*1110*/  PRMT R8, R3, 0x7610, R8 ;  /* 0x0000761003087816 */ /* 0x000fe40000000008 */
.L_x_17:
[----:B------:R-:W-:Y:S05]  /*1120*/  @!P0 BRA `(.L_x_18) ;  /* 0x0000000000b88947 */ /* 0x000fea0003800000 */
[----:B------:R-:W1:Y:S01]  /*1130*/  LDC.64 R4, c[0x0][0xb18] ;  /* 0x0002c600ff047b82 */ /* 0x000e620000000a00 */
[----:B------:R-:W-:-:S07]  /*1140*/  ISETP.NE.AND P0, PT, R11, 0x1, PT ;  /* 0x000000010b00780c */ /* 0x000fce0003f05270 */
[----:B------:R-:W2:Y:S08]  /*1150*/  LDC R14, c[0x0][0xb0c] ;  /* 0x0002c300ff0e7b82 */ /* 0x000eb00000000800 */
[----:B------:R-:W3:Y:S08]  /*1160*/  LDC R16, c[0x0][0x370] ;  /* 0x0000dc00ff107b82 */ /* 0x000ef00000000800 */
[----:B------:R-:W4:Y:S01]  /*1170*/  LDC R13, c[0x0][0x374] ;  /* 0x0000dd00ff0d7b82 */ /* 0x000f220000000800 */
[----:B-1----:R-:W-:-:S07]  /*1180*/  ISETP.NE.AND P1, PT, R4, 0x1, PT ;  /* 0x000000010400780c */ /* 0x002fce0003f25270 */
[----:B------:R-:W3:Y:S01]  /*1190*/  LDC.64 R6, c[0x0][0xb10] ;  /* 0x0002c400ff067b82 */ /* 0x000ee20000000a00 */
[----:B--2---:R-:W-:-:S07]  /*11a0*/  ISETP.NE.AND P2, PT, R14, 0x1, PT ;  /* 0x000000010e00780c */ /* 0x004fce0003f45270 */
[----:B------:R-:W1:Y:S08]  /*11b0*/  LDC R12, c[0x0][0xb20] ;  /* 0x0002c800ff0c7b82 */ /* 0x000e700000000800 */
[----:B------:R-:W2:Y:S01]  /*11c0*/  LDC.64 R2, c[0x0][0xb28] ;  /* 0x0002ca00ff027b82 */ /* 0x000ea20000000a00 */
[----:B----4-:R-:W-:-:S04]  /*11d0*/  IMAD.HI.U32 R17, R13, R5, RZ ;  /* 0x000000050d117227 */ /* 0x010fc800078e00ff */
[----:B------:R-:W-:-:S04]  /*11e0*/  IMAD.HI.U32 R5, R15, R5, RZ ;  /* 0x000000050f057227 */ /* 0x000fc800078e00ff */
[----:B---3--:R-:W-:-:S05]  /*11f0*/  IMAD.HI.U32 R18, R16, R6, RZ ;  /* 0x0000000610127227 */ /* 0x008fca00078e00ff */
[-C--:B------:R-:W-:Y:S01]  /*1200*/  @P2 SHF.R.U32.HI R16, RZ, R7.reuse, R18 ;  /* 0x00000007ff102219 */ /* 0x080fe20000011612 */
[----:B------:R-:W-:Y:S01]  /*1210*/  IMAD.HI.U32 R18, R9, R6, RZ ;  /* 0x0000000609127227 */ /* 0x000fe200078e00ff */
[-C--:B-1----:R-:W-:Y:S02]  /*1220*/  @P1 SHF.R.U32.HI R13, RZ, R12.reuse, R17 ;  /* 0x0000000cff0d1219 */ /* 0x082fe40000011611 */
[----:B------:R-:W-:Y:S02]  /*1230*/  SHF.R.U32.HI R5, RZ, R12, R5 ;  /* 0x0000000cff057219 */ /* 0x000fe40000011605 */
[----:B------:R-:W-:Y:S02]  /*1240*/  SHF.R.U32.HI R18, RZ, R7, R18 ;  /* 0x00000007ff127219 */ /* 0x000fe40000011612 */
[----:B------:R-:W-:Y:S01]  /*1250*/  SEL R5, R15, R5, !P1 ;  /* 0x000000050f057207 */ /* 0x000fe20004800000 */
[----:B--2---:R-:W-:Y:S01]  /*1260*/  IMAD.HI.U32 R17, R13, R2, RZ ;  /* 0x000000020d117227 */ /* 0x004fe200078e00ff */
[----:B------:R-:W-:-:S03]  /*1270*/  SEL R18, R9, R18, !P2 ;  /* 0x0000001209127207 */ /* 0x000fc60005000000 */
[----:B------:R-:W-:Y:S01]  /*1280*/  IMAD.HI.U32 R6, R16, R2, RZ ;  /* 0x0000000210067227 */ /* 0x000fe200078e00ff */
[----:B------:R-:W-:-:S04]  /*1290*/  @P0 SHF.R.U32.HI R13, RZ, R3, R17 ;  /* 0x00000003ff0d0219 */ /* 0x000fc80000011611 */
[----:B------:R-:W-:Y:S01]  /*12a0*/  @P0 SHF.R.U32.HI R16, RZ, R3, R6 ;  /* 0x00000003ff100219 */ /* 0x000fe20000011606 */
[----:B------:R-:W-:-:S04]  /*12b0*/  IMAD R13, R13, R11, RZ ;  /* 0x0000000b0d0d7224 */ /* 0x000fc800078e02ff */
[----:B------:R-:W-:Y:S01]  /*12c0*/  IMAD R6, R16, R11, RZ ;  /* 0x0000000b10067224 */ /* 0x000fe200078e02ff */
[----:B------:R-:W-:-:S04]  /*12d0*/  ISETP.GE.AND P1, PT, R5, R13, PT ;  /* 0x0000000d0500720c */ /* 0x000fc80003f26270 */
[----:B------:R-:W-:Y:S01]  /*12e0*/  ISETP.GE.OR P1, PT, R18, R6, P1 ;  /* 0x000000061200720c */ /* 0x000fe20000f26670 */
[----:B------:R-:W-:-:S05]  /*12f0*/  IMAD.HI.U32 R6, R5, R2, RZ ;  /* 0x0000000205067227 */ /* 0x000fca00078e00ff */
[----:B------:R-:W-:-:S04]  /*1300*/  SHF.R.U32.HI R6, RZ, R3, R6 ;  /* 0x00000003ff067219 */ /* 0x000fc80000011606 */
[----:B------:R-:W-:-:S03]  /*1310*/  SEL R6, R5, R6, !P0 ;  /* 0x0000000605067207 */ /* 0x000fc60004000000 */
[----:B------:R-:W-:Y:S01]  /*1320*/  @!P1 IMAD.HI.U32 R7, R18, R2, RZ ;  /* 0x0000000212079227 */ /* 0x000fe200078e00ff */
[----:B------:R-:W-:-:S04]  /*1330*/  IADD3 R2, PT, PT, -R6, RZ, RZ ;  /* 0x000000ff06027210 */ /* 0x000fc80007ffe1ff */
[----:B------:R-:W-:Y:S01]  /*1340*/  @!P1 SHF.R.U32.HI R3, RZ, R3, R7 ;  /* 0x00000003ff039219 */ /* 0x000fe20000011607 */
[----:B------:R-:W-:Y:S01]  /*1350*/  IMAD R2, R11, R2, R5 ;  /* 0x000000020b027224 */ /* 0x000fe200078e0205 */
[----:B------:R-:W-:Y:S02]  /*1360*/  IADD3 R7, PT, PT, -R5, RZ, RZ ;  /* 0x000000ff05077210 */ /* 0x000fe40007ffe1ff */
[----:B------:R-:W-:-:S03]  /*1370*/  @!P1 SEL R3, R18, R3, !P0 ;  /* 0x0000000312039207 */ /* 0x000fc60004000000 */
[----:B------:R-:W-:Y:S02]  /*1380*/  IMAD R7, R4, R7, R15 ;  /* 0x0000000704077224 */ /* 0x000fe400078e020f */
[--C-:B------:R-:W-:Y:S02]  /*1390*/  @!P1 IMAD.IADD R6, R6, 0x1, -R3.reuse ;  /* 0x0000000106069824 */ /* 0x100fe400078e0a03 */
[----:B------:R-:W-:Y:S01]  /*13a0*/  @!P1 IMAD R3, R2, R16, R3 ;  /* 0x0000001002039224 */ /* 0x000fe200078e0203 */
[----:B------:R-:W-:Y:S01]  /*13b0*/  IADD3 R2, PT, PT, -R18, RZ, RZ ;  /* 0x000000ff12027210 */ /* 0x000fe20007ffe1ff */
[----:B------:R-:W-:Y:S02]  /*13c0*/  @!P1 IMAD R5, R6, R11, R18 ;  /* 0x0000000b06059224 */ /* 0x000fe400078e0212 */
[----:B------:R-:W-:Y:S02]  /*13d0*/  @!P1 IMAD.MOV.U32 R18, RZ, RZ, R3 ;  /* 0x000000ffff129224 */ /* 0x000fe400078e0003 */
[----:B------:R-:W-:-:S02]  /*13e0*/  IMAD R2, R14, R2, R9 ;  /* 0x000000020e027224 */ /* 0x000fc400078e0209 */
[----:B------:R-:W-:Y:S02]  /*13f0*/  IMAD R15, R5, R4, R7 ;  /* 0x00000004050f7224 */ /* 0x000fe400078e0207 */
[----:B------:R-:W-:Y:S02]  /*1400*/  IMAD R14, R18, R14, R2 ;  /* 0x0000000e120e7224 */ /* 0x000fe400078e0202 */
.L_x_18:
[----:B------:R-:W-:Y:S05]  /*1410*/  BRA.U UP3, `(.L_x_19) ;  /* 0x0000000103407547 */ /* 0x000fea000b800000 */
[----:B------:R-:W1:Y:S08]  /*1420*/  LDC.64 R4, c[0x0][0xb10] ;  /* 0x0002c400ff047b82 */ /* 0x000e700000000a00 */
[----:B------:R-:W2:Y:S08]  /*1430*/  LDC.64 R2, c[0x0][0xb18] ;  /* 0x0002c600ff027b82 */ /* 0x000eb00000000a00 */
[----:B------:R-:W3:Y:S08]  /*1440*/  LDC R6, c[0x0][0xb20] ;  /* 0x0002c800ff067b82 */ /* 0x000ef00000000800 */
[----:B------:R-:W4:Y:S01]  /*1450*/  LDC R7, c[0x0][0xb0c] ;  /* 0x0002c300ff077b82 */ /* 0x000f220000000800 */
[----:B-1----:R-:W-:-:S05]  /*1460*/  IMAD.HI.U32 R4, R14, R4, RZ ;  /* 0x000000040e047227 */ /* 0x002fca00078e00ff */
[----:B------:R-:W-:Y:S01]  /*1470*/  SHF.R.U32.HI R4, RZ, R5, R4 ;  /* 0x00000005ff047219 */ /* 0x000fe20000011604 */
[----:B--2---:R-:W-:Y:S01]  /*1480*/  IMAD.HI.U32 R3, R15, R3, RZ ;  /* 0x000000030f037227 */ /* 0x004fe200078e00ff */
[----:B------:R-:W-:-:S04]  /*1490*/  ISETP.NE.AND P0, PT, R2, 0x1, PT ;  /* 0x000000010200780c */ /* 0x000fc80003f05270 */
[----:B---3--:R-:W-:-:S04]  /*14a0*/  SHF.R.U32.HI R3, RZ, R6, R3 ;  /* 0x00000006ff037219 */ /* 0x008fc80000011603 */
[----:B------:R-:W-:Y:S02]  /*14b0*/  SEL R3, R15, R3, !P0 ;  /* 0x000000030f037207 */ /* 0x000fe40004000000 */
[----:B----4-:R-:W-:-:S04]  /*14c0*/  ISETP.NE.AND P1, PT, R7, 0x1, PT ;  /* 0x000000010700780c */ /* 0x010fc80003f25270 */
[----:B------:R-:W-:-:S05]  /*14d0*/  SEL R5, R14, R4, !P1 ;  /* 0x000000040e057207 */ /* 0x000fca0004800000 */
[----:B------:R-:W-:Y:S02]  /*14e0*/  IMAD.IADD R4, R3, 0x1, -R5 ;  /* 0x0000000103047824 */ /* 0x000fe400078e0a05 */
[----:B------:R-:W-:Y:S02]  /*14f0*/  IMAD.IADD R3, R5, 0x1, -R3 ;  /* 0x0000000105037824 */ /* 0x000fe400078e0a03 */
[----:B------:R-:W-:Y:S02]  /*1500*/  IMAD R14, R4, R7, R14 ;  /* 0x00000007040e7224 */ /* 0x000fe400078e020e */
[----:B------:R-:W-:Y:S02]  /*1510*/  IMAD R15, R3, R2, R15 ;  /* 0x00000002030f7224 */ /* 0x000fe400078e020f */
.L_x_19:
[----:B------:R-:W-:Y:S05]  /*1520*/  BRA.U !UP1, `(.L_x_20) ;  /* 0x00000001090c7547 */ /* 0x000fea000b800000 */
[----:B------:R-:W-:Y:S01]  /*1530*/  UCGABAR_WAIT ;  /* 0x0000000000007dc7 */ /* 0x000fe20008000000 */
[----:B------:R-:W-:Y:S01]  /*1540*/  CCTL.IVALL ;  /* 0x00000000ff00798f */ /* 0x000fe20002000000 */
[----:B------:R-:W-:Y:S05]  /*1550*/  BRA `(.L_x_21) ;  /* 0x0000000000047947 */ /* 0x000fea0003800000 */
.L_x_20:
[----:B------:R-:W-:Y:S06]  /*1560*/  BAR.SYNC.DEFER_BLOCKING 0x0 ;  /* 0x0000000000007b1d */ /* 0x000fec0000010000 */
.L_x_21:
[----:B------:R-:W-:Y:S05]  /*1570*/  BRA.U UP2, `(.L_x_22) ;  /* 0x00000015020c7547 */ /* 0x000fea000b800000 */
[----:B------:R-:W1:Y:S01]  /*1580*/  LDCU UR15, c[0x0][0x38c] ;  /* 0x00007180ff0f77ac */ /* 0x000e620008000800 */
[----:B------:R-:W2:Y:S01]  /*1590*/  LDC R8, c[0x0][0x370] ;  /* 0x0000dc00ff087b82 */ /* 0x000ea20000000800 */
[C---:B------:R-:W-:Y:S01]  /*15a0*/  IMAD.SHL.U32 R19, R9.reuse, 0x20, RZ ;  /* 0x0000002009137824 */ /* 0x040fe200078e00ff */
[----:B------:R-:W-:Y:S01]  /*15b0*/  PLOP3.LUT P1, PT, PT, PT, UP5, 0x80, 0x8 ;  /* 0x000000000008781c */ /* 0x000fe20003f2f058 */
[----:B------:R-:W-:Y:S01]  /*15c0*/  UISETP.NE.AND UP1, UPT, UR10, URZ, UPT ;  /* 0x000000ff0a00728c */ /* 0x000fe2000bf25270 */
[----:B------:R-:W-:Y:S01]  /*15d0*/  ISETP.NE.AND P4, PT, R10, RZ, P5 ;  /* 0x000000ff0a00720c */ /* 0x000fe20002f85270 */
[----:B------:R-:W-:Y:S01]  /*15e0*/  IMAD.SHL.U32 R18, R9, 0x80, RZ ;  /* 0x0000008009127824 */ /* 0x000fe200078e00ff */
[----:B------:R-:W-:Y:S01]  /*15f0*/  PLOP3.LUT P1, PT, P1, PT, PT, 0x8, 0x80 ;  /* 0x000000000080781c */ /* 0x000fe20000f2e170 */
[----:B------:R-:W-:Y:S01]  /*1600*/  IMAD.MOV.U32 R17, RZ, RZ, 0x1 ;  /* 0x00000001ff117424 */ /* 0x000fe200078e00ff */
[----:B------:R-:W3:Y:S01]  /*1610*/  LDC R0, c[0x0][0x374] ;  /* 0x0000dd00ff007b82 */ /* 0x000ee20000000800 */
[----:B------:R-:W-:Y:S01]  /*1620*/  IMAD.MOV.U32 R16, RZ, RZ, RZ ;  /* 0x000000ffff107224 */ /* 0x000fe200078e00ff */
[----:B------:R-:W-:Y:S01]  /*1630*/  CS2R R12, SRZ ;  /* 0x00000000000c7805 */ /* 0x000fe2000001ff00 */
[----:B------:R-:W-:Y:S01]  /*1640*/  IMAD.MOV.U32 R11, RZ, RZ, 0x1 ;  /* 0x00000001ff0b7424 */ /* 0x000fe200078e00ff */
[----:B------:R-:W-:Y:S01]  /*1650*/  LOP3.LUT R19, R19, 0x20, RZ, 0xc0, !PT ;  /* 0x0000002013137812 */ /* 0x000fe200078ec0ff */
[----:B------:R-:W4:Y:S01]  /*1660*/  LDCU.64 UR30, c[0x0][0x348] ;  /* 0x00006900ff1e77ac */ /* 0x000f220008000a00 */
[----:B-1----:R-:W-:-:S02]  /*1670*/  UIADD3 UR4, UPT, UPT, UR15, 0x3f, URZ ;  /* 0x0000003f0f047890 */ /* 0x002fc4000fffe0ff */
[----:B------:R-:W-:Y:S02]  /*1680*/  USEL UR7, UR7, 0x2, UP1 ;  /* 0x0000000207077887 */ /* 0x000fe40008800000 */
[----:B------:R-:W-:Y:S01]  /*1690*/  USHF.R.S32.HI UR22, URZ, 0x1f, UR4 ;  /* 0x0000001fff167899 */ /* 0x000fe20008011404 */
[----:B------:R-:W-:-:S03]  /*16a0*/  UMOV UR13, URZ ;  /* 0x000000ff000d7c82 */ /* 0x000fc60008000000 */
[----:B------:R-:W-:Y:S02]  /*16b0*/  ULEA.HI UR22, UR22, UR4, URZ, 0x6 ;  /* 0x0000000416167291 */ /* 0x000fe4000f8f30ff */
[----:B------:R-:W-:Y:S02]  /*16c0*/  UIADD3 UR4, UPT, UPT, UR15, -0x1, URZ ;  /* 0xffffffff0f047890 */ /* 0x000fe4000fffe0ff */
[----:B------:R-:W-:Y:S02]  /*16d0*/  USHF.R.S32.HI UR22, URZ, 0x6, UR22 ;  /* 0x00000006ff167899 */ /* 0x000fe40008011416 */
[----:B------:R-:W-:Y:S02]  /*16e0*/  UISETP.GE.U32.AND UP2, UPT, UR4, -0x7f, UPT ;  /* 0xffffff810400788c */ /* 0x000fe4000bf46070 */
[----:B------:R-:W-:Y:S02]  /*16f0*/  UISETP.LT.U32.AND UP0, UPT, UR22, 0x4, UPT ;  /* 0x000000041600788c */ /* 0x000fe4000bf01070 */
[----:B------:R-:W-:-:S02]  /*1700*/  UIADD3 UR15, UPT, UPT, UR15, 0x7e, URZ ;  /* 0x0000007e0f0f7890 */ /* 0x000fc4000fffe0ff */
[----:B------:R-:W-:-:S04]  /*1710*/  USEL UR21, UR22, 0x4, UP0 ;  /* 0x0000000416157887 */ /* 0x000fc80008000000 */
[----:B------:R-:W-:Y:S02]  /*1720*/  UIADD3 UR6, UPT, UPT, UR21, -0x1, URZ ;  /* 0xffffffff15067890 */ /* 0x000fe4000fffe0ff */
[----:B------:R-:W-:Y:S02]  /*1730*/  @UP2 UIADD3 UR6, UPT, UPT, UR21, URZ, URZ ;  /* 0x000000ff15062290 */ /* 0x000fe4000fffe0ff */
[----:B------:R-:W-:Y:S02]  /*1740*/  UIADD3 UR14, UPT, UPT, UR22, -UR21, URZ ;  /* 0x80000015160e7290 */ /* 0x000fe4000fffe0ff */
[----:B------:R-:W-:Y:S02]  /*1750*/  UIADD3 UR5, UPT, UPT, UR6, 0x1, URZ ;  /* 0x0000000106057890 */ /* 0x000fe4000fffe0ff */
[----:B--2-4-:R-:W-:-:S12]  /*1760*/  UIADD3 UR6, UPT, UPT, -UR6, URZ, URZ ;  /* 0x000000ff06067290 */ /* 0x014fd8000fffe1ff */
.L_x_42:
[----:B------:R-:W-:Y:S01]  /*1770*/  UISETP.NE.AND UP0, UPT, UR37, URZ, UPT ;  /* 0x000000ff2500728c */ /* 0x000fe2000bf05270 */
[----:B------:R-:W1:Y:S08]  /*1780*/  S2UR UR37, SR_CgaCtaId ;  /* 0x00000000002579c3 */ /* 0x000e700000008800 */
[----:B------:R-:W-:Y:S05]  /*1790*/  BRA.U UP0, `(.L_x_23) ;  /* 0x0000000100347547 */ /* 0x000fea000b800000 */
[----:B------:R-:W2:Y:S01]  /*17a0*/  S2R R2, SR_CgaCtaId ;  /* 0x0000000000027919 */ /* 0x000ea20000008800 */
[----:B------:R-:W-:-:S04]  /*17b0*/  MOV R3, 0x400 ;  /* 0x0000040000037802 */ /* 0x000fc80000000f00 */
[----:B--2---:R-:W-:Y:S02]  /*17c0*/  LEA R2, R2, R3, 0x18 ;  /* 0x0000000302027211 */ /* 0x004fe400078ec0ff */
[----:B------:R-:W-:-:S03]  /*17d0*/  SHF.L.U32 R3, R11, 0x1f, RZ ;  /* 0x0000001f0b037819 */ /* 0x000fc600000006ff */
[----:B------:R-:W-:-:S04]  /*17e0*/  IMAD R2, R12, 0x8, R2 ;  /* 0x000000080c027824 */ /* 0x000fc800078e0202 */
[----:B------:R-:W2:Y:S02]  /*17f0*/  SYNCS.PHASECHK.TRANS64.TRYWAIT P0, [R2+URZ+0x100], R3 ;  /* 0x00010003020075a7 */ /* 0x000ea400080011ff */
[----:B--2---:R-:W-:Y:S05]  /*1800*/  @!P0 BRA `(.L_x_24) ;  /* 0x0000006800d88947 */ /* 0x004fea0003800000 */
.L_x_149:
[----:B------:R-:W-:Y:S01]  /*1810*/  VIADD R12, R12, 0x1 ;  /* 0x000000010c0c7836 */ /* 0x000fe20000000000 */
[----:B------:R2:W-:Y:S04]  /*1820*/  SYNCS.ARRIVE.TRANS64.A1T0 RZ, [R2+URZ+0xf0], RZ ;  /* 0x0000f0ff02ff79a7 */ /* 0x0005e800081000ff */
[----:B------:R-:W-:-:S04]  /*1830*/  ISETP.NE.AND P0, PT, R12, 0x2, PT ;  /* 0x000000020c00780c */ /* 0x000fc80003f05270 */
[----:B------:R-:W-:Y:S02]  /*1840*/  SEL R12, R12, RZ, P0 ;  /* 0x000000ff0c0c7207 */ /* 0x000fe40000000000 */
[----:B--2---:R-:W-:-:S04]  /*1850*/  SEL R2, RZ, 0x1, P0 ;  /* 0x00000001ff027807 */ /* 0x004fc80000000000 */
[----:B------:R-:W-:-:S07]  /*1860*/  LOP3.LUT R11, R11, R2, RZ, 0x3c, !PT ;  /* 0x000000020b0b7212 */ /* 0x000fce00078e3cff */
.L_x_23:
[----:B------:R-:W-:Y:S01]  /*1870*/  UMOV UR4, 0x400 ;  /* 0x0000040000047882 */ /* 0x000fe20000000000 */
[----:B------:R-:W-:Y:S01]  /*1880*/  SHF.L.U32 R2, R17, 0x1f, RZ ;  /* 0x0000001f11027819 */ /* 0x000fe200000006ff */
[----:B-1----:R-:W-:Y:S01]  /*1890*/  ULEA UR4, UR37, UR4, 0x18 ;  /* 0x0000000425047291 */ /* 0x002fe2000f8ec0ff */
[----:B------:R-:W-:Y:S01]  /*18a0*/  R2UR UR35, R18 ;  /* 0x00000000122372ca */ /* 0x000fe200000e0000 */
[----:B------:R-:W-:Y:S01]  /*18b0*/  UISETP.GE.U32.AND UP0, UPT, UR15, 0x7f, UPT ;  /* 0x0000007f0f00788c */ /* 0x000fe2000bf06070 */
[----:B------:R-:W-:Y:S01]  /*18c0*/  R2UR UR19, R19 ;  /* 0x00000000131372ca */ /* 0x000fe200000e0000 */
[----:B------:R-:W-:Y:S01]  /*18d0*/  ULEA UR8, UR13, UR4, 0x3 ;  /* 0x000000040d087291 */ /* 0x000fe2000f8e18ff */
[----:B------:R-:W-:-:S08]  /*18e0*/  UMOV UR23, URZ ;  /* 0x000000ff00177c82 */ /* 0x000fd00008000000 */
[----:B------:R1:W2:Y:S01]  /*18f0*/  SYNCS.PHASECHK.TRANS64.TRYWAIT P0, [UR8+0x20], R2 ;  /* 0x00002002ff0075a7 */ /* 0x0002a20008001108 */
[----:B------:R-:W-:-:S13]  /*1900*/  R2UR UR8, R15 ;  /* 0x000000000f0872ca */ /* 0x000fda00000e0000 */
[----:B------:R-:W-:Y:S01]  /*1910*/  ULEA UR19, UR8, UR19, 0x6 ;  /* 0x0000001308137291 */ /* 0x000fe2000f8e30ff */
[----:B-1----:R-:W-:-:S05]  /*1920*/  LEA.HI R2, R14, R14, RZ, 0x1 ;  /* 0x0000000e0e027211 */ /* 0x002fca00078f08ff */
[----:B------:R-:W-:-:S05]  /*1930*/  IMAD.SHL.U32 R2, R2, 0x80, RZ ;  /* 0x0000008002027824 */ /* 0x000fca00078e00ff */
[----:B------:R-:W-:-:S04]  /*1940*/  LOP3.LUT R2, R2, 0xffffff00, RZ, 0xc0, !PT ;  /* 0xffffff0002027812 */ /* 0x000fc800078ec0ff */
[----:B------:R-:W-:-:S13]  /*1950*/  R2UR UR9, R2 ;  /* 0x00000000020972ca */ /* 0x000fda00000e0000 */
[----:B------:R-:W-:Y:S01]  /*1960*/  ULOP3.LUT UR35, UR9, 0x80, UR35, 0xf8, !UPT ;  /* 0x0000008009237892 */ /* 0x000fe2000f8ef823 */
[----:B------:R-:W-:Y:S11]  /*1970*/  BRA.U !UP0, `(.L_x_25) ;  /* 0x0000000108f07547 */ /* 0x000ff6000b800000 */
[----:B------:R-:W-:Y:S01]  /*1980*/  UMOV UR29, UR6 ;  /* 0x00000006001d7c82 */ /* 0x000fe20008000000 */
[----:B------:R-:W-:Y:S01]  /*1990*/  UMOV UR44, UR13 ;  /* 0x0000000d002c7c82 */ /* 0x000fe20008000000 */
[----:B------:R-:W-:-:S05]  /*19a0*/  UMOV UR26, 0x20 ;  /* 0x00000020001a7882 */ /* 0x000fca0000000000 */
.L_x_31:
[----:B------:R-:W-:Y:S01]  /*19b0*/  ULEA UR33, UR44, UR4, 0x3 ;  /* 0x000000042c217291 */ /* 0x000fe2000f8e18ff */
[----:B------:R-:W-:Y:S01]  /*19c0*/  @P5 MOV R3, 0x14000 ;  /* 0x0001400000035802 */ /* 0x000fe20000000f00 */
[----:B--2-4-:R-:W-:Y:S10]  /*19d0*/  @P0 BRA `(.L_x_26) ;  /* 0x00000000000c0947 */ /* 0x014ff40003800000 */
[----:B------:R-:W-:-:S04]  /*19e0*/  SHF.L.U32 R4, R17, 0x1f, RZ ;  /* 0x0000001f11047819 */ /* 0x000fc800000006ff */
[----:B------:R-:W1:Y:S02]  /*19f0*/  SYNCS.PHASECHK.TRANS64.TRYWAIT P0, [UR33+0x20], R4 ;  /* 0x00002004ff0075a7 */ /* 0x000e640008001121 */
[----:B-1----:R-:W-:Y:S05]  /*1a00*/  @!P0 BRA `(.L_x_27) ;  /* 0x00000068006c8947 */ /* 0x002fea0003800000 */
.L_x_26:
[----:B------:R2:W-:Y:S01]  /*1a10*/  @P5 SYNCS.ARRIVE.TRANS64 RZ, [UR33], R3 ;  /* 0x00000003ffff59a7 */ /* 0x0005e20008000021 */
[----:B------:R-:W-:Y:S02]  /*1a20*/  ULOP3.LUT UR8, UR7, 0x2, URZ, 0xfc, !UPT ;  /* 0x0000000207087892 */ /* 0x000fe4000f8efcff */
[----:B------:R-:W-:Y:S02]  /*1a30*/  UIADD3 UR29, UPT, UPT, UR29, 0x1, URZ ;  /* 0x000000011d1d7890 */ /* 0x000fe4000fffe0ff */
[----:B------:R-:W-:Y:S02]  /*1a40*/  UISETP.NE.AND UP0, UPT, UR8, 0x2, UPT ;  /* 0x000000020800788c */ /* 0x000fe4000bf05270 */
[----:B------:R-:W-:-:S07]  /*1a50*/  UISETP.NE.AND UP2, UPT, UR29, 0x1, UPT ;  /* 0x000000011d00788c */ /* 0x000fce000bf45270 */
[----:B------:R-:W-:Y:S05]  /*1a60*/  BRA.U UP0, `(.L_x_28) ;  /* 0x0000000100047547 */ /* 0x000fea000b800000 */
[----:B------:R-:W-:Y:S05]  /*1a70*/  BPT.TRAP 0x1 ;  /* 0x000000040000795c */ /* 0x000fea0000300000 */
.L_x_28:
[----:B------:R-:W-:Y:S04]  /*1a80*/  BSSY.RECONVERGENT B0, `(.L_x_29) ;  /* 0x0000003000007945 */ /* 0x000fe80003800200 */
[----:B------:R-:W-:Y:S05]  /*1a90*/  @!P4 BRA `(.L_x_30) ;  /* 0x000000000004c947 */ /* 0x000fea0003800000 */
[----:B------:R-:W-:Y:S05]  /*1aa0*/  BPT.TRAP 0x1 ;  /* 0x000000040000795c */ /* 0x000fea0000300000 */
.L_x_30:
[----:B------:R-:W-:Y:S05]  /*1ab0*/  BSYNC.RECONVERGENT B0 ;  /* 0x0000000000007941 */ /* 0x000fea0003800200 */
.L_x_29:
[----:B------:R-:W-:Y:S02]  /*1ac0*/  UIADD3 UR13, UPT, UPT, UR44, 0x1, URZ ;  /* 0x000000012c0d7890 */ /* 0x000fe4000fffe0ff */
[----:B------:R-:W-:Y:S02]  /*1ad0*/  ULEA UR24, UR44, UR4, 0xf ;  /* 0x000000042c187291 */ /* 0x000fe4000f8e78ff */
[----:B------:R-:W-:Y:S02]  /*1ae0*/  UISETP.NE.AND UP0, UPT, UR13, 0x4, UPT ;  /* 0x000000040d00788c */ /* 0x000fe4000bf05270 */
[----:B------:R-:W-:Y:S02]  /*1af0*/  UIADD3 UR42, UP1, UPT, UR30, 0x80, URZ ;  /* 0x000000801e2a7890 */ /* 0x000fe4000ff3e0ff */
[----:B------:R-:W-:Y:S02]  /*1b00*/  USEL UR9, URZ, 0x1, UP0 ;  /* 0x00000001ff097887 */ /* 0x000fe40008000000 */
[----:B------:R-:W-:-:S02]  /*1b10*/  USEL UR13, UR13, URZ, UP0 ;  /* 0x000000ff0d0d7287 */ /* 0x000fc40008000000 */
[----:B------:R-:W-:Y:S02]  /*1b20*/  UIADD3 UR40, UP0, UPT, UR30, 0x180, URZ ;  /* 0x000001801e287890 */ /* 0x000fe4000ff1e0ff */
[----:B------:R-:W-:Y:S01]  /*1b30*/  ULEA UR8, UR13, UR4, 0x3 ;  /* 0x000000040d087291 */ /* 0x000fe2000f8e18ff */
[----:B------:R-:W-:Y:S01]  /*1b40*/  LOP3.LUT R17, R17, UR9, RZ, 0x3c, !PT ;  /* 0x0000000911117c12 */ /* 0x000fe2000f8e3cff */
[----:B------:R-:W-:Y:S02]  /*1b50*/  UIADD3 UR34, UPT, UPT, UR26, -0x20, URZ ;  /* 0xffffffe01a227890 */ /* 0x000fe4000fffe0ff */
[----:B------:R-:W-:Y:S01]  /*1b60*/  ULOP3.LUT UR33, UR33, 0xfefffff8, URZ, 0xc0, !UPT ;  /* 0xfefffff821217892 */ /* 0x000fe2000f8ec0ff */
[----:B-1----:R-:W-:Y:S01]  /*1b70*/  SHF.L.U32 R2, R17, 0x1f, RZ ;  /* 0x0000001f11027819 */ /* 0x002fe200000006ff */
[----:B------:R-:W-:Y:S02]  /*1b80*/  UIADD3.X UR43, UPT, UPT, URZ, UR31, URZ, UP1, !UPT ;  /* 0x0000001fff2b7290 */ /* 0x000fe40008ffe4ff */
[----:B------:R-:W-:Y:S01]  /*1b90*/  UIADD3 UR32, UPT, UPT, UR24, 0x8400, URZ ;  /* 0x0000840018207890 */ /* 0x000fe2000fffe0ff */
[----:B------:R1:W4:Y:S01]  /*1ba0*/  SYNCS.PHASECHK.TRANS64.TRYWAIT P0, [UR8+0x20], R2 ;  /* 0x00002002ff0075a7 */ /* 0x0003220008001108 */
[----:B------:R-:W-:-:S02]  /*1bb0*/  ULEA UR8, UR44, UR4, 0xd ;  /* 0x000000042c087291 */ /* 0x000fc4000f8e68ff */
[----:B------:R-:W-:Y:S02]  /*1bc0*/  UIADD3 UR24, UPT, UPT, UR24, 0xc400, URZ ;  /* 0x0000c40018187890 */ /* 0x000fe4000fffe0ff */
[----:B------:R-:W-:Y:S02]  /*1bd0*/  UIADD3.X UR41, UPT, UPT, URZ, UR31, URZ, UP0, !UPT ;  /* 0x0000001fff297290 */ /* 0x000fe400087fe4ff */
[----:B------:R-:W-:Y:S02]  /*1be0*/  UIADD3 UR16, UPT, UPT, UR8, 0x28400, URZ ;  /* 0x0002840008107890 */ /* 0x000fe4000fffe0ff */
[----:B------:R-:W-:Y:S01]  /*1bf0*/  UIADD3 UR8, UPT, UPT, UR8, 0x29400, URZ ;  /* 0x0002940008087890 */ /* 0x000fe2000fffe0ff */
[----:B------:R-:W-:Y:S01]  /*1c00*/  UMOV UR38, 0x0 ;  /* 0x0000000000267882 */ /* 0x000fe20000000000 */
[----:B------:R-:W-:Y:S01]  /*1c10*/  UMOV UR39, 0x10000000 ;  /* 0x1000000000277882 */ /* 0x000fe20000000000 */
[----:B------:R-:W-:Y:S01]  /*1c20*/  UMOV UR27, UR35 ;  /* 0x00000023001b7c82 */ /* 0x000fe20008000000 */
[----:B------:R-:W-:Y:S01]  /*1c30*/  UMOV UR28, UR36 ;  /* 0x00000024001c7c82 */ /* 0x000fe20008000000 */
[----:B------:R-:W-:Y:S01]  /*1c40*/  UMOV UR25, UR33 ;  /* 0x0000002100197c82 */ /* 0x000fe20008000000 */
[----:B------:R-:W-:Y:S01]  /*1c50*/  UMOV UR20, UR36 ;  /* 0x0000002400147c82 */ /* 0x000fe20008000000 */
[----:B------:R-:W-:Y:S01]  /*1c60*/  UMOV UR17, UR33 ;  /* 0x0000002100117c82 */ /* 0x000fe20008000000 */
[----:B------:R-:W-:Y:S01]  /*1c70*/  UMOV UR18, UR34 ;  /* 0x0000002200127c82 */ /* 0x000fe20008000000 */
[----:B------:R-:W-:Y:S01]  /*1c80*/  UTMALDG.3D.2CTA [UR32], [UR42], desc[UR38] ;  /* 0x000026202a0075b4 */ /* 0x000fe20008211000 */
[----:B------:R-:W-:Y:S01]  /*1c90*/  UMOV UR10, UR26 ;  /* 0x0000001a000a7c82 */ /* 0x000fe20008000000 */
[----:B------:R-:W-:Y:S01]  /*1ca0*/  UMOV UR11, UR19 ;  /* 0x00000013000b7c82 */ /* 0x000fe20008000000 */
[----:B------:R-:W-:Y:S01]  /*1cb0*/  UMOV UR12, UR36 ;  /* 0x00000024000c7c82 */ /* 0x000fe20008000000 */
[----:B------:R-:W-:Y:S01]  /*1cc0*/  UMOV UR9, UR33 ;  /* 0x0000002100097c82 */ /* 0x000fe20008000000 */
[----:B------:R-:W-:Y:S01]  /*1cd0*/  UMOV UR23, UR5 ;  /* 0x0000000500177c82 */ /* 0x000fe20008000000 */
[----:B------:R-:W-:Y:S01]  /*1ce0*/  UMOV UR44, UR13 ;  /* 0x0000000d002c7c82 */ /* 0x000fe20008000000 */
[----:B------:R2:W-:Y:S01]  /*1cf0*/  UTMALDG.3D.2CTA [UR24], [UR42], desc[UR38] ;  /* 0x000026182a0075b4 */ /* 0x0005e20008211000 */
[----:B------:R1:W-:Y:S01]  /*1d00*/  UTMALDG.3D.2CTA [UR16], [UR40], desc[UR38] ;  /* 0x00002610280075b4 */ /* 0x0003e20008211000 */
[----:B------:R1:W-:Y:S01]  /*1d10*/  UTMALDG.3D.2CTA [UR8], [UR40], desc[UR38] ;  /* 0x00002608280075b4 */ /* 0x0003e20008211000 */
[----:B--2---:R-:W-:Y:S01]  /*1d20*/  UIADD3 UR26, UPT, UPT, UR26, 0x40, URZ ;  /* 0x000000401a1a7890 */ /* 0x004fe2000fffe0ff */
[----:B-1----:R-:W-:Y:S11]  /*1d30*/  BRA.U UP2, `(.L_x_31) ;  /* 0xfffffffd021c7547 */ /* 0x002ff6000b83ffff */
.L_x_25:
[----:B------:R-:W-:Y:S01]  /*1d40*/  ULEA UR8, UR13, UR4, 0x3 ;  /* 0x000000040d087291 */ /* 0x000fe2000f8e18ff */
[----:B------:R-:W-:Y:S01]  /*1d50*/  SHF.L.U32 R2, R17, 0x1f, RZ ;  /* 0x0000001f11027819 */ /* 0x000fe200000006ff */
[----:B------:R-:W-:Y:S01]  /*1d60*/  @!P1 SYNCS.ARRIVE.TRANS64.A1T0 RZ, [UR4+0x88], RZ ;  /* 0x000088ffffff99a7 */ /* 0x000fe20008100004 */
[----:B------:R-:W-:-:S06]  /*1d70*/  UISETP.GT.AND UP0, UPT, UR22, UR21, UPT ;  /* 0x000000151600728c */ /* 0x000fcc000bf04270 */
[----:B--2-4-:R1:W2:Y:S03]  /*1d80*/  SYNCS.PHASECHK.TRANS64.TRYWAIT P0, [UR8+0x20], R2 ;  /* 0x00002002ff0075a7 */ /* 0x0142a60008001108 */
[----:B------:R-:W-:Y:S05]  /*1d90*/  BRA.U !UP0, `(.L_x_32) ;  /* 0x0000000108e87547 */ /* 0x000fea000b800000 */
[----:B------:R-:W-:Y:S01]  /*1da0*/  UIADD3 UR29, UPT, UPT, UR14, UR23, URZ ;  /* 0x000000170e1d7290 */ /* 0x000fe2000fffe0ff */
[----:B------:R-:W-:-:S11]  /*1db0*/  UMOV UR44, UR13 ;  /* 0x0000000d002c7c82 */ /* 0x000fd60008000000 */
.L_x_38:
[----:B------:R-:W-:Y:S01]  /*1dc0*/  ULEA UR33, UR44, UR4, 0x3 ;  /* 0x000000042c217291 */ /* 0x000fe2000f8e18ff */
[----:B--2---:R-:W-:Y:S01]  /*1dd0*/  @P5 MOV R3, 0x14000 ;  /* 0x0001400000035802 */ /* 0x004fe20000000f00 */
[----:B-12---:R-:W-:Y:S10]  /*1de0*/  @P0 BRA `(.L_x_33) ;  /* 0x00000000000c0947 */ /* 0x006ff40003800000 */
[----:B------:R-:W-:-:S04]  /*1df0*/  SHF.L.U32 R4, R17, 0x1f, RZ ;  /* 0x0000001f11047819 */ /* 0x000fc800000006ff */
[----:B------:R-:W2:Y:S02]  /*1e00*/  SYNCS.PHASECHK.TRANS64.TRYWAIT P0, [UR33+0x20], R4 ;  /* 0x00002004ff0075a7 */ /* 0x000ea40008001121 */
[----:B--2---:R-:W-:Y:S05]  /*1e10*/  @!P0 BRA `(.L_x_34) ;  /* 0x0000006400808947 */ /* 0x004fea0003800000 */
.L_x_33:
[----:B------:R2:W-:Y:S01]  /*1e20*/  @P5 SYNCS.ARRIVE.TRANS64 RZ, [UR33], R3 ;  /* 0x00000003ffff59a7 */ /* 0x0005e20008000021 */
[----:B------:R-:W-:-:S04]  /*1e30*/  ULOP3.LUT UR8, UR7, 0x2, URZ, 0xfc, !UPT ;  /* 0x0000000207087892 */ /* 0x000fc8000f8efcff */
[----:B------:R-:W-:-:S09]  /*1e40*/  UISETP.NE.AND UP0, UPT, UR8, 0x2, UPT ;  /* 0x000000020800788c */ /* 0x000fd2000bf05270 */
[----:B------:R-:W-:Y:S05]  /*1e50*/  BRA.U UP0, `(.L_x_35) ;  /* 0x0000000100047547 */ /* 0x000fea000b800000 */
[----:B------:R-:W-:Y:S05]  /*1e60*/  BPT.TRAP 0x1 ;  /* 0x000000040000795c */ /* 0x000fea0000300000 */
.L_x_35:
[----:B------:R-:W-:Y:S04]  /*1e70*/  BSSY.RECONVERGENT B0, `(.L_x_36) ;  /* 0x0000003000007945 */ /* 0x000fe80003800200 */
[----:B------:R-:W-:Y:S05]  /*1e80*/  @!P4 BRA `(.L_x_37) ;  /* 0x000000000004c947 */ /* 0x000fea0003800000 */
[----:B------:R-:W-:Y:S05]  /*1e90*/  BPT.TRAP 0x1 ;  /* 0x000000040000795c */ /* 0x000fea0000300000 */
.L_x_37:
[----:B------:R-:W-:Y:S05]  /*1ea0*/  BSYNC.RECONVERGENT B0 ;  /* 0x0000000000007941 */ /* 0x000fea0003800200 */
.L_x_36:
[----:B------:R-:W-:Y:S02]  /*1eb0*/  UIADD3 UR13, UPT, UPT, UR44, 0x1, URZ ;  /* 0x000000012c0d7890 */ /* 0x000fe4000fffe0ff */
[----:B------:R-:W-:Y:S02]  /*1ec0*/  ULEA UR24, UR44, UR4, 0xf ;  /* 0x000000042c187291 */ /* 0x000fe4000f8e78ff */
[----:B------:R-:W-:Y:S02]  /*1ed0*/  UISETP.NE.AND UP0, UPT, UR13, 0x4, UPT ;  /* 0x000000040d00788c */ /* 0x000fe4000bf05270 */
[----:B------:R-:W-:Y:S02]  /*1ee0*/  UIADD3 UR42, UP1, UPT, UR30, 0x80, URZ ;  /* 0x000000801e2a7890 */ /* 0x000fe4000ff3e0ff */
[----:B------:R-:W-:Y:S02]  /*1ef0*/  USEL UR9, URZ, 0x1, UP0 ;  /* 0x00000001ff097887 */ /* 0x000fe40008000000 */
[----:B------:R-:W-:-:S02]  /*1f00*/  USEL UR13, UR13, URZ, UP0 ;  /* 0x000000ff0d0d7287 */ /* 0x000fc40008000000 */
[----:B------:R-:W-:Y:S02]  /*1f10*/  USHF.L.U32 UR34, UR23, 0x6, URZ ;  /* 0x0000000617227899 */ /* 0x000fe400080006ff */
[----:B------:R-:W-:Y:S01]  /*1f20*/  ULEA UR8, UR13, UR4, 0x3 ;  /* 0x000000040d087291 */ /* 0x000fe2000f8e18ff */
[----:B------:R-:W-:Y:S01]  /*1f30*/  LOP3.LUT R17, R17, UR9, RZ, 0x3c, !PT ;  /* 0x0000000911117c12 */ /* 0x000fe2000f8e3cff */
[----:B------:R-:W-:Y:S02]  /*1f40*/  UIADD3 UR40, UP0, UPT, UR30, 0x180, URZ ;  /* 0x000001801e287890 */ /* 0x000fe4000ff1e0ff */
[----:B------:R-:W-:Y:S01]  /*1f50*/  ULOP3.LUT UR33, UR33, 0xfefffff8, URZ, 0xc0, !UPT ;  /* 0xfefffff821217892 */ /* 0x000fe2000f8ec0ff */
[----:B-1----:R-:W-:Y:S01]  /*1f60*/  SHF.L.U32 R2, R17, 0x1f, RZ ;  /* 0x0000001f11027819 */ /* 0x002fe200000006ff */
[----:B------:R-:W-:Y:S02]  /*1f70*/  UIADD3.X UR43, UPT, UPT, URZ, UR31, URZ, UP1, !UPT ;  /* 0x0000001fff2b7290 */ /* 0x000fe40008ffe4ff */
[----:B------:R-:W-:Y:S01]  /*1f80*/  UIADD3 UR32, UPT, UPT, UR24, 0x8400, URZ ;  /* 0x0000840018207890 */ /* 0x000fe2000fffe0ff */
[----:B------:R4:W1:Y:S01]  /*1f90*/  SYNCS.PHASECHK.TRANS64.TRYWAIT P0, [UR8+0x20], R2 ;  /* 0x00002002ff0075a7 */ /* 0x0008620008001108 */
[----:B------:R-:W-:-:S02]  /*1fa0*/  ULEA UR8, UR44, UR4, 0xd ;  /* 0x000000042c087291 */ /* 0x000fc4000f8e68ff */
[----:B------:R-:W-:Y:S02]  /*1fb0*/  UIADD3 UR26, UPT, UPT, UR34, 0x20, URZ ;  /* 0x00000020221a7890 */ /* 0x000fe4000fffe0ff */
        /* <DEDUP_REMOVED lines=12> */
[----:B------:R4:W-:Y:S01]  /*2080*/  UTMALDG.3D.2CTA [UR32], [UR42], desc[UR38] ;  /* 0x000026202a0075b4 */ /* 0x0009e20008211000 */
[----:B------:R-:W-:Y:S01]  /*2090*/  UMOV UR11, UR19 ;  /* 0x00000013000b7c82 */ /* 0x000fe20008000000 */
[----:B------:R-:W-:Y:S01]  /*20a0*/  UMOV UR12, UR36 ;  /* 0x00000024000c7c82 */ /* 0x000fe20008000000 */
[----:B------:R-:W-:Y:S01]  /*20b0*/  UMOV UR9, UR33 ;  /* 0x0000002100097c82 */ /* 0x000fe20008000000 */
[----:B------:R-:W-:Y:S01]  /*20c0*/  UMOV UR10, UR26 ;  /* 0x0000001a000a7c82 */ /* 0x000fe20008000000 */
[----:B------:R-:W-:Y:S01]  /*20d0*/  UIADD3 UR23, UPT, UPT, UR23, 0x1, URZ ;  /* 0x0000000117177890 */ /* 0x000fe2000fffe0ff */
[----:B------:R-:W-:Y:S01]  /*20e0*/  UMOV UR44, UR13 ;  /* 0x0000000d002c7c82 */ /* 0x000fe20008000000 */
[----:B------:R4:W-:Y:S02]  /*20f0*/  UTMALDG.3D.2CTA [UR24], [UR42], desc[UR38] ;  /* 0x000026182a0075b4 */ /* 0x0009e40008211000 */
[----:B------:R-:W-:Y:S01]  /*2100*/  UISETP.NE.AND UP0, UPT, UR23, UR29, UPT ;  /* 0x0000001d1700728c */ /* 0x000fe2000bf05270 */
[----:B------:R4:W-:Y:S01]  /*2110*/  UTMALDG.3D.2CTA [UR16], [UR40], desc[UR38] ;  /* 0x00002610280075b4 */ /* 0x0009e20008211000 */
[----:B------:R4:W-:Y:S07]  /*2120*/  UTMALDG.3D.2CTA [UR8], [UR40], desc[UR38] ;  /* 0x00002608280075b4 */ /* 0x0009ee0008211000 */
[----:B----4-:R-:W-:Y:S05]  /*2130*/  BRA.U UP0, `(.L_x_38) ;  /* 0xfffffffd00207547 */ /* 0x010fea000b83ffff */
.L_x_32:
[C---:B-1----:R-:W-:Y:S01]  /*2140*/  LEA R2, R16.reuse, UR4, 0x3 ;  /* 0x0000000410027c11 */ /* 0x042fe2000f8e18ff */
[----:B------:R-:W-:Y:S01]  /*2150*/  NOP ;  /* 0x0000000000007918 */ /* 0x000fe20000000000 */
[----:B--2---:R-:W-:Y:S02]  /*2160*/  SHF.L.U32 R3, R13, 0x1f, RZ ;  /* 0x0000001f0d037819 */ /* 0x004fe400000006ff */
[----:B------:R-:W-:Y:S02]  /*2170*/  LEA R4, R16, UR4, 0x4 ;  /* 0x0000000410047c11 */ /* 0x000fe4000f8e20ff */
[----:B------:R-:W1:Y:S02]  /*2180*/  SYNCS.PHASECHK.TRANS64.TRYWAIT P0, [R2+URZ+0x90], R3 ;  /* 0x00009003020075a7 */ /* 0x000e6400080011ff */
[----:B-1----:R-:W-:Y:S05]  /*2190*/  @!P0 BRA `(.L_x_39) ;  /* 0x0000006000b88947 */ /* 0x002fea0003800000 */
.L_x_152:
[----:B------:R-:W2:Y:S01]  /*21a0*/  LDS.128 R4, [R4+0x120] ;  /* 0x0001200004047984 */ /* 0x000ea20000000c00 */
[----:B------:R-:W-:Y:S01]  /*21b0*/  ISETP.GE.AND P0, PT, R26, 0x1, PT ;  /* 0x000000011a00780c */ /* 0x000fe20003f06270 */
[----:B-1----:R-:W-:Y:S01]  /*21c0*/  VIADD R2, R2, 0xa0 ;  /* 0x000000a002027836 */ /* 0x002fe20000000000 */
[----:B------:R-:W-:Y:S01]  /*21d0*/  @!PT LDS RZ, [RZ] ;  /* 0x00000000fffff984 */ /* 0x000fe20000000800 */
[----:B------:R-:W-:Y:S01]  /*21e0*/  @!PT LDS RZ, [RZ] ;  /* 0x00000000fffff984 */ /* 0x000fe20000000800 */
[----:B------:R-:W-:Y:S01]  /*21f0*/  @!PT LDS RZ, [RZ] ;  /* 0x00000000fffff984 */ /* 0x000fe20000000800 */
[----:B------:R-:W-:Y:S01]  /*2200*/  @!PT LDS RZ, [RZ] ;  /* 0x00000000fffff984 */ /* 0x000fe20000000800 */
[----:B------:R1:W-:Y:S06]  /*2210*/  MEMBAR.ALL.CTA ;  /* 0x0000000000007992 */ /* 0x0003ec0000008000 */
[----:B-1----:R-:W1:Y:S01]  /*2220*/  FENCE.VIEW.ASYNC.S ;  /* 0x00000000000073c6 */ /* 0x002e620000000000 */
[----:B------:R-:W-:-:S04]  /*2230*/  PRMT R2, RZ, 0x654, R2 ;  /* 0x00000654ff027816 */ /* 0x000fc80000000002 */
[----:B-1----:R1:W-:Y:S01]  /*2240*/  SYNCS.ARRIVE.TRANS64.RED.A1T0 RZ, [R2+URZ], RZ ;  /* 0x000000ff02ff79a7 */ /* 0x0023e200081004ff */
[----:B--2---:R-:W-:-:S13]  /*2250*/  LOP3.LUT P2, RZ, R6, 0x1, RZ, 0xc0, !PT ;  /* 0x0000000106ff7812 */ /* 0x004fda000784c0ff */
[----:B------:R-:W-:Y:S01]  /*2260*/  @P2 SHF.R.U32.HI R3, RZ, 0x10, R5 ;  /* 0x00000010ff032819 */ /* 0x000fe20000011605 */
[----:B------:R-:W-:Y:S01]  /*2270*/  VOTEU.ANY UP0, P2 ;  /* 0x0000000000ff7886 */ /* 0x000fe20001000100 */
[----:B------:R-:W-:Y:S02]  /*2280*/  @P2 MOV R10, R4 ;  /* 0x00000004000a2202 */ /* 0x000fe40000000f00 */
[----:B------:R-:W-:Y:S02]  /*2290*/  @P2 R2UR.BROADCAST UR8, R3 ;  /* 0x00000000030822ca */ /* 0x000fe400008e0000 */
[----:B------:R-:W-:-:S11]  /*22a0*/  @P2 LOP3.LUT R9, R5, 0xffff, RZ, 0xc0, !PT ;  /* 0x0000ffff05092812 */ /* 0x000fd600078ec0ff */
[----:B------:R-:W-:Y:S01]  /*22b0*/  @UP0 UMOV UR36, UR8 ;  /* 0x0000000800240c82 */ /* 0x000fe20008000000 */
[----:B-1----:R-:W-:Y:S05]  /*22c0*/  @!P0 BRA `(.L_x_40) ;  /* 0x0000000000b88947 */ /* 0x002fea0003800000 */
[----:B------:R-:W3:Y:S01]  /*22d0*/  LDC.64 R4, c[0x0][0xb18] ;  /* 0x0002c600ff047b82 */ /* 0x000ee20000000a00 */
[----:B------:R-:W-:-:S07]  /*22e0*/  ISETP.NE.AND P3, PT, R26, 0x1, PT ;  /* 0x000000011a00780c */ /* 0x000fce0003f65270 */
[----:B------:R-:W1:Y:S08]  /*22f0*/  LDC.64 R6, c[0x0][0xb10] ;  /* 0x0002c400ff067b82 */ /* 0x000e700000000a00 */
[----:B------:R-:W2:Y:S08]  /*2300*/  LDC R14, c[0x0][0xb20] ;  /* 0x0002c800ff0e7b82 */ /* 0x000eb00000000800 */
[----:B------:R-:W4:Y:S01]  /*2310*/  LDC R15, c[0x0][0xb0c] ;  /* 0x0002c300ff0f7b82 */ /* 0x000f220000000800 */
[----:B---3--:R-:W-:Y:S01]  /*2320*/  IMAD.HI.U32 R21, R0, R5, RZ ;  /* 0x0000000500157227 */ /* 0x008fe200078e00ff */
[----:B------:R-:W-:-:S03]  /*2330*/  ISETP.NE.AND P0, PT, R4, 0x1, PT ;  /* 0x000000010400780c */ /* 0x000fc60003f05270 */
[----:B------:R-:W-:-:S03]  /*2340*/  IMAD.HI.U32 R5, R9, R5, RZ ;  /* 0x0000000509057227 */ /* 0x000fc600078e00ff */
[----:B------:R-:W3:Y:S01]  /*2350*/  LDC.64 R2, c[0x0][0xb28] ;  /* 0x0002ca00ff027b82 */ /* 0x000ee20000000a00 */
[----:B-1----:R-:W-:-:S04]  /*2360*/  IMAD.HI.U32 R22, R8, R6, RZ ;  /* 0x0000000608167227 */ /* 0x002fc800078e00ff */
[----:B------:R-:W-:Y:S01]  /*2370*/  IMAD.HI.U32 R23, R10, R6, RZ ;  /* 0x000000060a177227 */ /* 0x000fe200078e00ff */
[----:B------:R-:W-:Y:S02]  /*2380*/  SHF.R.U32.HI R22, RZ, R7, R22 ;  /* 0x00000007ff167219 */ /* 0x000fe40000011616 */
[-C--:B--2---:R-:W-:Y:S02]  /*2390*/  SHF.R.U32.HI R21, RZ, R14.reuse, R21 ;  /* 0x0000000eff157219 */ /* 0x084fe40000011615 */
[----:B------:R-:W-:Y:S02]  /*23a0*/  SHF.R.U32.HI R5, RZ, R14, R5 ;  /* 0x0000000eff057219 */ /* 0x000fe40000011605 */
[----:B------:R-:W-:Y:S02]  /*23b0*/  SEL R21, R0, R21, !P0 ;  /* 0x0000001500157207 */ /* 0x000fe40004000000 */
[----:B------:R-:W-:Y:S02]  /*23c0*/  SHF.R.U32.HI R23, RZ, R7, R23 ;  /* 0x00000007ff177219 */ /* 0x000fe40000011617 */
[----:B----4-:R-:W-:-:S02]  /*23d0*/  ISETP.NE.AND P1, PT, R15, 0x1, PT ;  /* 0x000000010f00780c */ /* 0x010fc40003f25270 */
[----:B------:R-:W-:Y:S02]  /*23e0*/  SEL R5, R9, R5, !P0 ;  /* 0x0000000509057207 */ /* 0x000fe40004000000 */
[----:B------:R-:W-:Y:S02]  /*23f0*/  SEL R22, R8, R22, !P1 ;  /* 0x0000001608167207 */ /* 0x000fe40004800000 */
[----:B------:R-:W-:Y:S01]  /*2400*/  SEL R23, R10, R23, !P1 ;  /* 0x000000170a177207 */ /* 0x000fe20004800000 */
[----:B---3--:R-:W-:-:S04]  /*2410*/  IMAD.HI.U32 R20, R21, R2, RZ ;  /* 0x0000000215147227 */ /* 0x008fc800078e00ff */
        /* <DEDUP_REMOVED lines=10> */
[----:B------:R-:W-:-:S04]  /*24c0*/  @!P0 IMAD.HI.U32 R7, R23, R2, RZ ;  /* 0x0000000217078227 */ /* 0x000fc800078e00ff */
[----:B------:R-:W-:Y:S01]  /*24d0*/  IMAD.MOV R2, RZ, RZ, -R6 ;  /* 0x000000ffff027224 */ /* 0x000fe200078e0a06 */
[----:B------:R-:W-:Y:S02]  /*24e0*/  @!P0 SHF.R.U32.HI R3, RZ, R3, R7 ;  /* 0x00000003ff038219 */ /* 0x000fe40000011607 */
[----:B------:R-:W-:Y:S01]  /*24f0*/  IADD3 R7, PT, PT, -R5, RZ, RZ ;  /* 0x000000ff05077210 */ /* 0x000fe20007ffe1ff */
[----:B------:R-:W-:Y:S01]  /*2500*/  IMAD R2, R26, R2, R5 ;  /* 0x000000021a027224 */ /* 0x000fe200078e0205 */
        /* <DEDUP_REMOVED lines=10> */
.L_x_40:
[----:B------:R-:W1:Y:S02]  /*25b0*/  LDCU UR8, c[0x0][0xb30] ;  /* 0x00016600ff0877ac */ /* 0x000e640008000800 */
[----:B-1----:R-:W-:-:S09]  /*25c0*/  UISETP.NE.AND UP0, UPT, UR8, 0x1, UPT ;  /* 0x000000010800788c */ /* 0x002fd2000bf05270 */
[----:B------:R-:W-:Y:S05]  /*25d0*/  BRA.U UP0, `(.L_x_41) ;  /* 0x0000000100407547 */ /* 0x000fea000b800000 */
[----:B------:R-:W1:Y:S08]  /*25e0*/  LDC.64 R4, c[0x0][0xb10] ;  /* 0x0002c400ff047b82 */ /* 0x000e700000000a00 */
[----:B------:R-:W2:Y:S08]  /*25f0*/  LDC.64 R2, c[0x0][0xb18] ;  /* 0x0002c600ff027b82 */ /* 0x000eb00000000a00 */
[----:B------:R-:W4:Y:S08]  /*2600*/  LDC R6, c[0x0][0xb20] ;  /* 0x0002c800ff067b82 */ /* 0x000f300000000800 */
[----:B------:R-:W3:Y:S01]  /*2610*/  LDC R7, c[0x0][0xb0c] ;  /* 0x0002c300ff077b82 */ /* 0x000ee20000000800 */
[----:B-1----:R-:W-:-:S05]  /*2620*/  IMAD.HI.U32 R4, R10, R4, RZ ;  /* 0x000000040a047227 */ /* 0x002fca00078e00ff */
[----:B------:R-:W-:Y:S01]  /*2630*/  SHF.R.U32.HI R4, RZ, R5, R4 ;  /* 0x00000005ff047219 */ /* 0x000fe20000011604 */
[----:B--2---:R-:W-:Y:S01]  /*2640*/  IMAD.HI.U32 R3, R9, R3, RZ ;  /* 0x0000000309037227 */ /* 0x004fe200078e00ff */
[----:B------:R-:W-:-:S04]  /*2650*/  ISETP.NE.AND P0, PT, R2, 0x1, PT ;  /* 0x000000010200780c */ /* 0x000fc80003f05270 */
[----:B----4-:R-:W-:-:S04]  /*2660*/  SHF.R.U32.HI R3, RZ, R6, R3 ;  /* 0x00000006ff037219 */ /* 0x010fc80000011603 */
[----:B------:R-:W-:Y:S02]  /*2670*/  SEL R3, R9, R3, !P0 ;  /* 0x0000000309037207 */ /* 0x000fe40004000000 */
[----:B---3--:R-:W-:-:S04]  /*2680*/  ISETP.NE.AND P1, PT, R7, 0x1, PT ;  /* 0x000000010700780c */ /* 0x008fc80003f25270 */
[----:B------:R-:W-:-:S05]  /*2690*/  SEL R4, R10, R4, !P1 ;  /* 0x000000040a047207 */ /* 0x000fca0004800000 */
[----:B------:R-:W-:Y:S02]  /*26a0*/  IMAD.IADD R5, R3, 0x1, -R4 ;  /* 0x0000000103057824 */ /* 0x000fe400078e0a04 */
[----:B------:R-:W-:Y:S02]  /*26b0*/  IMAD.IADD R3, R4, 0x1, -R3 ;  /* 0x0000000104037824 */ /* 0x000fe400078e0a03 */
[----:B------:R-:W-:Y:S02]  /*26c0*/  IMAD R10, R5, R7, R10 ;  /* 0x00000007050a7224 */ /* 0x000fe400078e020a */
[----:B------:R-:W-:-:S07]  /*26d0*/  IMAD R9, R3, R2, R9 ;  /* 0x0000000203097224 */ /* 0x000fce00078e0209 */
.L_x_41:
[----:B------:R-:W-:Y:S01]  /*26e0*/  VIADD R16, R16, 0x1 ;  /* 0x0000000110107836 */ /* 0x000fe20000000000 */
[----:B------:R-:W-:Y:S01]  /*26f0*/  PLOP3.LUT P1, PT, PT, PT, PT, 0x80, 0x8 ;  /* 0x000000000008781c */ /* 0x000fe20003f2f070 */
[----:B------:R-:W-:Y:S02]  /*2700*/  IMAD.IADD R14, R10, 0x1, R63 ;  /* 0x000000010a0e7824 */ /* 0x000fe400078e023f */
[----:B------:R-:W-:Y:S01]  /*2710*/  IMAD.IADD R15, R9, 0x1, R62 ;  /* 0x00000001090f7824 */ /* 0x000fe200078e023e */
[----:B------:R-:W-:-:S04]  /*2720*/  ISETP.NE.AND P0, PT, R16, 0x2, PT ;  /* 0x000000021000780c */ /* 0x000fc80003f05270 */
[----:B------:R-:W-:Y:S02]  /*2730*/  SEL R2, RZ, 0x1, P0 ;  /* 0x00000001ff027807 */ /* 0x000fe40000000000 */
[----:B------:R-:W-:Y:S02]  /*2740*/  SEL R16, R16, RZ, P0 ;  /* 0x000000ff10107207 */ /* 0x000fe40000000000 */
[----:B------:R-:W-:Y:S01]  /*2750*/  LOP3.LUT R13, R13, R2, RZ, 0x3c, !PT ;  /* 0x000000020d0d7212 */ /* 0x000fe200078e3cff */
[----:B------:R-:W-:Y:S06]  /*2760*/  @P2 BRA `(.L_x_42) ;  /* 0xfffffff000002947 */ /* 0x000fec000383ffff */
[----:B------:R-:W-:Y:S01]  /*2770*/  UIADD3 UR4, UPT, UPT, UR4, 0x20, URZ ;  /* 0x0000002004047890 */ /* 0x000fe2000fffe0ff */
[----:B------:R-:W-:-:S03]  /*2780*/  SHF.L.U32 R2, R17, 0x1f, RZ ;  /* 0x0000001f11027819 */ /* 0x000fc600000006ff */
[----:B------:R-:W-:-:S09]  /*2790*/  ULEA UR5, UR13, UR4, 0x3 ;  /* 0x000000040d057291 */ /* 0x000fd2000f8e18ff */
[----:B------:R-:W1:Y:S02]  /*27a0*/  SYNCS.PHASECHK.TRANS64.TRYWAIT P0, [UR5], R2 ;  /* 0x00000002ff0075a7 */ /* 0x000e640008001105 */
[----:B-1----:R-:W-:Y:S05]  /*27b0*/  @!P0 BRA `(.L_x_43) ;  /* 0x0000005c00448947 */ /* 0x002fea0003800000 */
.L_x_154:
[----:B------:R-:W-:-:S04]  /*27c0*/  UIADD3 UR6, UPT, UPT, UR13, 0x1, URZ ;  /* 0x000000010d067890 */ /* 0x000fc8000fffe0ff */
[----:B------:R-:W-:-:S04]  /*27d0*/  UISETP.NE.AND UP0, UPT, UR6, 0x4, UPT ;  /* 0x000000040600788c */ /* 0x000fc8000bf05270 */
[----:B------:R-:W-:Y:S02]  /*27e0*/  USEL UR7, URZ, 0x1, UP0 ;  /* 0x00000001ff077887 */ /* 0x000fe40008000000 */
[----:B------:R-:W-:-:S04]  /*27f0*/  USEL UR6, UR6, URZ, UP0 ;  /* 0x000000ff06067287 */ /* 0x000fc80008000000 */
[----:B------:R-:W-:Y:S01]  /*2800*/  ULEA UR5, UR6, UR4, 0x3 ;  /* 0x0000000406057291 */ /* 0x000fe2000f8e18ff */
[----:B-1----:R-:W-:-:S04]  /*2810*/  LOP3.LUT R2, R17, UR7, RZ, 0x3c, !PT ;  /* 0x0000000711027c12 */ /* 0x002fc8000f8e3cff */
[----:B------:R-:W-:-:S04]  /*2820*/  SHF.L.U32 R3, R2, 0x1f, RZ ;  /* 0x0000001f02037819 */ /* 0x000fc800000006ff */
[----:B------:R-:W1:Y:S02]  /*2830*/  SYNCS.PHASECHK.TRANS64.TRYWAIT P0, [UR5], R3 ;  /* 0x00000003ff0075a7 */ /* 0x000e640008001105 */
[----:B-1----:R-:W-:Y:S05]  /*2840*/  @!P0 BRA `(.L_x_44) ;  /* 0x0000005c00388947 */ /* 0x002fea0003800000 */
.L_x_156:
[----:B------:R-:W-:-:S04]  /*2850*/  UIADD3 UR6, UPT, UPT, UR6, 0x1, URZ ;  /* 0x0000000106067890 */ /* 0x000fc8000fffe0ff */
[----:B------:R-:W-:-:S04]  /*2860*/  UISETP.NE.AND UP0, UPT, UR6, 0x4, UPT ;  /* 0x000000040600788c */ /* 0x000fc8000bf05270 */
[----:B------:R-:W-:Y:S02]  /*2870*/  USEL UR7, URZ, 0x1, UP0 ;  /* 0x00000001ff077887 */ /* 0x000fe40008000000 */
[----:B------:R-:W-:-:S04]  /*2880*/  USEL UR6, UR6, URZ, UP0 ;  /* 0x000000ff06067287 */ /* 0x000fc80008000000 */
[----:B------:R-:W-:Y:S01]  /*2890*/  ULEA UR5, UR6, UR4, 0x3 ;  /* 0x0000000406057291 */ /* 0x000fe2000f8e18ff */
[----:B------:R-:W-:-:S04]  /*28a0*/  LOP3.LUT R2, R2, UR7, RZ, 0x3c, !PT ;  /* 0x0000000702027c12 */ /* 0x000fc8000f8e3cff */
[----:B-1----:R-:W-:-:S04]  /*28b0*/  SHF.L.U32 R3, R2, 0x1f, RZ ;  /* 0x0000001f02037819 */ /* 0x002fc800000006ff */
[----:B------:R-:W1:Y:S02]  /*28c0*/  SYNCS.PHASECHK.TRANS64.TRYWAIT P0, [UR5], R3 ;  /* 0x00000003ff0075a7 */ /* 0x000e640008001105 */
[----:B-1----:R-:W-:Y:S05]  /*28d0*/  @!P0 BRA `(.L_x_45) ;  /* 0x0000005c002c8947 */ /* 0x002fea0003800000 */
.L_x_158:
[----:B------:R-:W-:-:S04]  /*28e0*/  UIADD3 UR6, UPT, UPT, UR6, 0x1, URZ ;  /* 0x0000000106067890 */ /* 0x000fc8000fffe0ff */
[----:B------:R-:W-:-:S04]  /*28f0*/  UISETP.NE.AND UP0, UPT, UR6, 0x4, UPT ;  /* 0x000000040600788c */ /* 0x000fc8000bf05270 */
[----:B------:R-:W-:Y:S02]  /*2900*/  USEL UR5, URZ, 0x1, UP0 ;  /* 0x00000001ff057887 */ /* 0x000fe40008000000 */
[----:B------:R-:W-:-:S04]  /*2910*/  USEL UR6, UR6, URZ, UP0 ;  /* 0x000000ff06067287 */ /* 0x000fc80008000000 */
[----:B------:R-:W-:Y:S01]  /*2920*/  ULEA UR6, UR6, UR4, 0x3 ;  /* 0x0000000406067291 */ /* 0x000fe2000f8e18ff */
[----:B------:R-:W-:-:S04]  /*2930*/  LOP3.LUT R2, R2, UR5, RZ, 0x3c, !PT ;  /* 0x0000000502027c12 */ /* 0x000fc8000f8e3cff */
[----:B------:R-:W-:Y:S01]  /*2940*/  SHF.L.U32 R2, R2, 0x1f, RZ ;  /* 0x0000001f02027819 */ /* 0x000fe200000006ff */
[----:B-1-3--:R-:W-:-:S07]  /*2950*/  IMAD.U32 R0, RZ, RZ, UR6 ;  /* 0x00000006ff007e24 */ /* 0x00afce000f8e00ff */
.L_x_46:
[----:B-1----:R1:W2:Y:S02]  /*2960*/  SYNCS.PHASECHK.TRANS64.TRYWAIT P0, [R0+URZ], R2 ;  /* 0x00000002000075a7 */ /* 0x0022a400080011ff */
[----:B--2---:R-:W-:Y:S05]  /*2970*/  @!P0 NANOSLEEP.SYNCS 0x989680 ;  /* 0x009896800000895d */ /* 0x004fea0003900000 */
[----:B------:R-:W2:Y:S02]  /*2980*/  @!P0 SYNCS.PHASECHK.TRANS64 P0, [R0+URZ], R2 ;  /* 0x00000002000085a7 */ /* 0x000ea400080010ff */
[----:B--2---:R-:W-:Y:S05]  /*2990*/  @P0 EXIT ;  /* 0x000000000000094d */ /* 0x004fea0003800000 */
[----:B------:R-:W-:Y:S05]  /*29a0*/  BRA `(.L_x_46) ;  /* 0xfffffffc00ec7947 */ /* 0x000fea000383ffff */
.L_x_22:
[----:B------:R-:W-:-:S04]  /*29b0*/  UISETP.NE.AND UP1, UPT, UR37, URZ, UPT ;  /* 0x000000ff2500728c */ /* 0x000fc8000bf25270 */
[----:B------:R-:W-:-:S09]  /*29c0*/  UISETP.NE.OR UP1, UPT, UR10, 0x1, UP1 ;  /* 0x000000010a00788c */ /* 0x000fd20008f25670 */
[----:B------:R-:W-:Y:S05]  /*29d0*/  BRA.U UP1, `(.L_x_47) ;  /* 0x00000005014c7547 */ /* 0x000fea000b800000 */
[----:B------:R-:W-:Y:S01]  /*29e0*/  HFMA2 R11, -RZ, RZ, 0, 0 ;  /* 0x00000000ff0b7431 */ /* 0x000fe200000001ff */
[----:B------:R-:W-:Y:S01]  /*29f0*/  ISETP.GE.U32.AND P2, PT, R10, 0x2, PT ;  /* 0x000000020a00780c */ /* 0x000fe20003f46070 */
[----:B------:R-:W-:Y:S01]  /*2a00*/  IMAD.MOV.U32 R12, RZ, RZ, 0x1 ;  /* 0x00000001ff0c7424 */ /* 0x000fe200078e00ff */
[----:B------:R-:W-:Y:S01]  /*2a10*/  CS2R R8, SRZ ;  /* 0x0000000000087805 */ /* 0x000fe2000001ff00 */
[----:B------:R-:W-:Y:S01]  /*2a20*/  IMAD.MOV.U32 R3, RZ, RZ, RZ ;  /* 0x000000ffff037224 */ /* 0x000fe200078e00ff */
[----:B------:R-:W-:Y:S01]  /*2a30*/  UMOV UR4, 0x400 ;  /* 0x0000040000047882 */ /* 0x000fe20000000000 */
[----:B------:R-:W-:Y:S01]  /*2a40*/  UMOV UR6, URZ ;  /* 0x000000ff00067c82 */ /* 0x000fe20008000000 */
[----:B------:R-:W-:-:S12]  /*2a50*/  ULEA UR37, UR37, UR4, 0x18 ;  /* 0x0000000425257291 */ /* 0x000fd8000f8ec0ff */
.L_x_51:
[----:B------:R-:W-:Y:S02]  /*2a60*/  LEA R0, R3, UR37, 0x3 ;  /* 0x0000002503007c11 */ /* 0x000fe4000f8e18ff */
[----:B------:R-:W-:-:S03]  /*2a70*/  SHF.L.U32 R4, R8, 0x1f, RZ ;  /* 0x0000001f08047819 */ /* 0x000fc600000006ff */
[----:B------:R-:W-:Y:S01]  /*2a80*/  VIADD R5, R0, 0x100 ;  /* 0x0000010000057836 */ /* 0x000fe20000000000 */
[----:B------:R-:W1:Y:S02]  /*2a90*/  SYNCS.PHASECHK.TRANS64.TRYWAIT P0, [R0+URZ+0xf0], R4 ;  /* 0x0000f004000075a7 */ /* 0x000e6400080011ff */
[----:B-1----:R-:W-:Y:S05]  /*2aa0*/  @!P0 BRA `(.L_x_48) ;  /* 0x0000005800d08947 */ /* 0x002fea0003800000 */
.L_x_159:
[----:B------:R-:W-:Y:S01]  /*2ab0*/  ULEA UR5, UR6, UR37, 0x3 ;  /* 0x0000002506057291 */ /* 0x000fe2000f8e18ff */
[----:B-1----:R-:W-:Y:S01]  /*2ac0*/  PRMT R0, RZ, 0x654, R5 ;  /* 0x00000654ff007816 */ /* 0x002fe20000000005 */
[----:B------:R-:W-:Y:S01]  /*2ad0*/  @!P2 IMAD.MOV.U32 R4, RZ, RZ, 0x10 ;  /* 0x00000010ff04a424 */ /* 0x000fe200078e00ff */
[----:B------:R-:W-:Y:S01]  /*2ae0*/  SHF.L.U32 R5, R12, 0x1f, RZ ;  /* 0x0000001f0c057819 */ /* 0x000fe200000006ff */
[----:B------:R-:W-:Y:S01]  /*2af0*/  UIADD3 UR4, UPT, UPT, UR5, 0x90, URZ ;  /* 0x0000009005047890 */ /* 0x000fe2000fffe0ff */
[----:B------:R1:W-:Y:S05]  /*2b00*/  SYNCS.ARRIVE.TRANS64.RED.A1T0 RZ, [R0+URZ], RZ ;  /* 0x000000ff00ff79a7 */ /* 0x0003ea00081004ff */
[----:B------:R-:W-:Y:S01]  /*2b10*/  IMAD.U32 R6, RZ, RZ, UR4 ;  /* 0x00000004ff067e24 */ /* 0x000fe2000f8e00ff */
[----:B------:R-:W2:Y:S04]  /*2b20*/  SYNCS.PHASECHK.TRANS64.TRYWAIT P0, [UR5+0xa0], R5 ;  /* 0x0000a005ff0075a7 */ /* 0x000ea80008001105 */
[----:B------:R-:W-:Y:S01]  /*2b30*/  PRMT R6, R10, 0x654, R6 ;  /* 0x000006540a067816 */ /* 0x000fe20000000006 */
[----:B-12---:R-:W-:Y:S06]  /*2b40*/  @!P0 BRA `(.L_x_49) ;  /* 0x0000005800bc8947 */ /* 0x006fec0003800000 */
.L_x_161:
[----:B------:R-:W-:Y:S01]  /*2b50*/  ULEA UR4, UR6, UR37, 0x4 ;  /* 0x0000002506047291 */ /* 0x000fe2000f8e20ff */
[----:B------:R-:W-:Y:S01]  /*2b60*/  SEL R2, R6, R2, !P2 ;  /* 0x0000000206027207 */ /* 0x000fe20005000000 */
[----:B------:R-:W-:Y:S01]  /*2b70*/  UIADD3 UR5, UPT, UPT, UR5, 0x90, URZ ;  /* 0x0000009005057890 */ /* 0x000fe2000fffe0ff */
[----:B-1----:R-:W-:Y:S01]  /*2b80*/  LEA R0, R11, UR37, 0x3 ;  /* 0x000000250b007c11 */ /* 0x002fe2000f8e18ff */
[----:B------:R-:W-:Y:S01]  /*2b90*/  UIADD3 UR4, UPT, UPT, UR4, 0x120, URZ ;  /* 0x0000012004047890 */ /* 0x000fe2000fffe0ff */
[----:B------:R1:W-:Y:S01]  /*2ba0*/  @!P2 SYNCS.ARRIVE.TRANS64.RED RZ, [R2+URZ], R4 ;  /* 0x0000000402ffa9a7 */ /* 0x0003e200080004ff */
[----:B------:R-:W-:Y:S01]  /*2bb0*/  UIADD3 UR6, UPT, UPT, UR6, 0x1, URZ ;  /* 0x0000000106067890 */ /* 0x000fe2000fffe0ff */
[----:B------:R-:W-:-:S03]  /*2bc0*/  VIADD R3, R3, 0x1 ;  /* 0x0000000103037836 */ /* 0x000fc60000000000 */
[----:B------:R-:W-:Y:S02]  /*2bd0*/  UISETP.NE.AND UP0, UPT, UR6, 0x2, UPT ;  /* 0x000000020600788c */ /* 0x000fe4000bf05270 */
[----:B------:R-:W-:Y:S01]  /*2be0*/  ISETP.NE.AND P0, PT, R3, 0x2, PT ;  /* 0x000000020300780c */ /* 0x000fe20003f05270 */
[----:B------:R-:W-:Y:S06]  /*2bf0*/  UGETNEXTWORKID.BROADCAST [UR4], [UR5] ;  /* 0x00000000040073ca */ /* 0x000fec0008000100 */
[----:B------:R-:W-:Y:S02]  /*2c00*/  USEL UR4, URZ, 0x1, UP0 ;  /* 0x00000001ff047887 */ /* 0x000fe40008000000 */
[----:B------:R-:W-:-:S04]  /*2c10*/  USEL UR6, UR6, URZ, UP0 ;  /* 0x000000ff06067287 */ /* 0x000fc80008000000 */
[----:B------:R-:W-:Y:S02]  /*2c20*/  LOP3.LUT R12, R12, UR4, RZ, 0x3c, !PT ;  /* 0x000000040c0c7c12 */ /* 0x000fe4000f8e3cff */
[----:B-1----:R-:W-:-:S04]  /*2c30*/  SHF.L.U32 R4, R9, 0x1f, RZ ;  /* 0x0000001f09047819 */ /* 0x002fc800000006ff */
[----:B------:R-:W1:Y:S02]  /*2c40*/  SYNCS.PHASECHK.TRANS64.TRYWAIT P1, [R0+URZ+0x90], R4 ;  /* 0x00009004000075a7 */ /* 0x000e6400080211ff */
[----:B-1----:R-:W-:Y:S05]  /*2c50*/  @!P1 BRA `(.L_x_50) ;  /* 0x0000005800909947 */ /* 0x002fea0003800000 */
.L_x_162:
[----:B-1----:R-:W-:Y:S01]  /*2c60*/  LEA R4, R11, UR37, 0x4 ;  /* 0x000000250b047c11 */ /* 0x002fe2000f8e20ff */
[----:B------:R-:W-:Y:S01]  /*2c70*/  VIADD R0, R0, 0xa0 ;  /* 0x000000a000007836 */ /* 0x000fe20000000000 */
[----:B------:R-:W-:Y:S01]  /*2c80*/  SEL R3, R3, RZ, P0 ;  /* 0x000000ff03037207 */ /* 0x000fe20000000000 */
[----:B------:R-:W-:-:S03]  /*2c90*/  VIADD R11, R11, 0x1 ;  /* 0x000000010b0b7836 */ /* 0x000fc60000000000 */
[----:B------:R-:W1:Y:S01]  /*2ca0*/  LDS.128 R4, [R4+0x120] ;  /* 0x0001200004047984 */ /* 0x000e620000000c00 */
[----:B------:R-:W-:Y:S02]  /*2cb0*/  PRMT R0, RZ, 0x654, R0 ;  /* 0x00000654ff007816 */ /* 0x000fe40000000000 */
[C---:B------:R-:W-:Y:S01]  /*2cc0*/  ISETP.NE.AND P1, PT, R11.reuse, 0x2, PT ;  /* 0x000000020b00780c */ /* 0x040fe20003f25270 */
[----:B------:R-:W-:Y:S01]  /*2cd0*/  @!PT LDS RZ, [RZ] ;  /* 0x00000000fffff984 */ /* 0x000fe20000000800 */
[----:B------:R-:W-:Y:S01]  /*2ce0*/  @!PT LDS RZ, [RZ] ;  /* 0x00000000fffff984 */ /* 0x000fe20000000800 */
[----:B------:R-:W-:Y:S01]  /*2cf0*/  @!PT LDS RZ, [RZ] ;  /* 0x00000000fffff984 */ /* 0x000fe20000000800 */
[----:B------:R-:W-:Y:S01]  /*2d00*/  @!PT LDS RZ, [RZ] ;  /* 0x00000000fffff984 */ /* 0x000fe20000000800 */
[----:B------:R2:W-:Y:S06]  /*2d10*/  MEMBAR.ALL.CTA ;  /* 0x0000000000007992 */ /* 0x0005ec0000008000 */
[----:B--2---:R-:W2:Y:S01]  /*2d20*/  FENCE.VIEW.ASYNC.S ;  /* 0x00000000000073c6 */ /* 0x004ea20000000000 */
[----:B------:R-:W-:Y:S01]  /*2d30*/  SEL R11, R11, RZ, P1 ;  /* 0x000000ff0b0b7207 */ /* 0x000fe20000800000 */
[----:B--2---:R2:W-:Y:S01]  /*2d40*/  SYNCS.ARRIVE.TRANS64.RED.A1T0 RZ, [R0+URZ], RZ ;  /* 0x000000ff00ff79a7 */ /* 0x0045e200081004ff */
[----:B-1----:R-:W-:-:S02]  /*2d50*/  LOP3.LUT P3, RZ, R6, 0x1, RZ, 0xc0, !PT ;  /* 0x0000000106ff7812 */ /* 0x002fc4000786c0ff */
[----:B------:R-:W-:-:S04]  /*2d60*/  SEL R4, RZ, 0x1, P1 ;  /* 0x00000001ff047807 */ /* 0x000fc80000800000 */
[----:B------:R-:W-:Y:S02]  /*2d70*/  LOP3.LUT R9, R9, R4, RZ, 0x3c, !PT ;  /* 0x0000000409097212 */ /* 0x000fe400078e3cff */
[----:B--2---:R-:W-:-:S04]  /*2d80*/  SEL R0, RZ, 0x1, P0 ;  /* 0x00000001ff007807 */ /* 0x004fc80000000000 */
[----:B------:R-:W-:Y:S01]  /*2d90*/  LOP3.LUT R8, R8, R0, RZ, 0x3c, !PT ;  /* 0x0000000008087212 */ /* 0x000fe200078e3cff */
[----:B------:R-:W-:Y:S06]  /*2da0*/  @P3 BRA `(.L_x_51) ;  /* 0xfffffffc002c3947 */ /* 0x000fec000383ffff */
[----:B------:R-:W-:Y:S01]  /*2db0*/  ULEA UR5, UR6, UR37, 0x3 ;  /* 0x0000002506057291 */ /* 0x000fe2000f8e18ff */
[----:B------:R-:W-:-:S08]  /*2dc0*/  SHF.L.U32 R2, R12, 0x1f, RZ ;  /* 0x0000001f0c027819 */ /* 0x000fd000000006ff */
[----:B------:R-:W1:Y:S02]  /*2dd0*/  SYNCS.PHASECHK.TRANS64 P0, [UR5+0xa0], R2 ;  /* 0x0000a002ff0075a7 */ /* 0x000e640008001005 */
[----:B-1----:R-:W-:Y:S05]  /*2de0*/  @P0 BRA `(.L_x_52) ;  /* 0x0000000000080947 */ /* 0x002fea0003800000 */
[----:B------:R-:W1:Y:S02]  /*2df0*/  SYNCS.PHASECHK.TRANS64.TRYWAIT P0, [UR5+0xa0], R2 ;  /* 0x0000a002ff0075a7 */ /* 0x000e640008001105 */
[----:B-1----:R-:W-:Y:S05]  /*2e00*/  @!P0 BRA `(.L_x_53) ;  /* 0x0000005800388947 */ /* 0x002fea0003800000 */
.L_x_52:
[----:B------:R-:W-:-:S04]  /*2e10*/  UIADD3 UR4, UPT, UPT, UR6, 0x1, URZ ;  /* 0x0000000106047890 */ /* 0x000fc8000fffe0ff */
[----:B------:R-:W-:-:S04]  /*2e20*/  UISETP.NE.AND UP0, UPT, UR4, 0x2, UPT ;  /* 0x000000020400788c */ /* 0x000fc8000bf05270 */
[----:B------:R-:W-:Y:S02]  /*2e30*/  USEL UR7, URZ, 0x1, UP0 ;  /* 0x00000001ff077887 */ /* 0x000fe40008000000 */
[----:B------:R-:W-:-:S04]  /*2e40*/  USEL UR4, UR4, URZ, UP0 ;  /* 0x000000ff04047287 */ /* 0x000fc80008000000 */
[----:B------:R-:W-:Y:S01]  /*2e50*/  ULEA UR4, UR4, UR37, 0x3 ;  /* 0x0000002504047291 */ /* 0x000fe2000f8e18ff */
[----:B-1----:R-:W-:-:S04]  /*2e60*/  LOP3.LUT R2, R12, UR7, RZ, 0x3c, !PT ;  /* 0x000000070c027c12 */ /* 0x002fc8000f8e3cff */
[----:B------:R-:W-:-:S04]  /*2e70*/  SHF.L.U32 R0, R2, 0x1f, RZ ;  /* 0x0000001f02007819 */ /* 0x000fc800000006ff */
[----:B------:R-:W1:Y:S02]  /*2e80*/  SYNCS.PHASECHK.TRANS64 P0, [UR4+0xa0], R0 ;  /* 0x0000a000ff0075a7 */ /* 0x000e640008001004 */
[----:B-1----:R-:W-:Y:S05]  /*2e90*/  @P0 EXIT ;  /* 0x000000000000094d */ /* 0x002fea0003800000 */
[----:B------:R-:W-:Y:S02]  /*2ea0*/  SHF.L.U32 R2, R2, 0x1f, RZ ;  /* 0x0000001f02027819 */ /* 0x000fe400000006ff */
[----:B------:R-:W-:-:S07]  /*2eb0*/  MOV R0, UR4 ;  /* 0x0000000400007c02 */ /* 0x000fce0008000f00 */
.L_x_54:
[----:B-1----:R1:W2:Y:S02]  /*2ec0*/  SYNCS.PHASECHK.TRANS64.TRYWAIT P0, [R0+URZ+0xa0], R2 ;  /* 0x0000a002000075a7 */ /* 0x0022a400080011ff */
[----:B--2---:R-:W-:Y:S05]  /*2ed0*/  @!P0 NANOSLEEP.SYNCS 0x989680 ;  /* 0x009896800000895d */ /* 0x004fea0003900000 */
[----:B------:R-:W2:Y:S02]  /*2ee0*/  @!P0 SYNCS.PHASECHK.TRANS64 P0, [R0+URZ+0xa0], R2 ;  /* 0x0000a002000085a7 */ /* 0x000ea400080010ff */
[----:B--2---:R-:W-:Y:S05]  /*2ef0*/  @P0 EXIT ;  /* 0x000000000000094d */ /* 0x004fea0003800000 */
[----:B------:R-:W-:Y:S05]  /*2f00*/  BRA `(.L_x_54) ;  /* 0xfffffffc00ec7947 */ /* 0x000fea000383ffff */
.L_x_47:
[----:B------:R-:W-:Y:S05]  /*2f10*/  BRA.U UP4, `(.L_x_55) ;  /* 0x0000001504487547 */ /* 0x000fea000b800000 */
[----:B------:R-:W-:Y:S01]  /*2f20*/  UMOV UR6, 0x40 ;  /* 0x0000004000067882 */ /* 0x000fe20000000000 */
[----:B------:R-:W-:Y:S01]  /*2f30*/  NOP ;  /* 0x0000000000007918 */ /* 0x000fe20000000000 */
[----:B------:R-:W-:Y:S01]  /*2f40*/  ULEA UR6, UR37, UR6, 0x18 ;  /* 0x0000000625067291 */ /* 0x000fe2000f8ec0ff */
[----:B------:R-:W-:Y:S02]  /*2f50*/  UMOV UR7, 0x400 ;  /* 0x0000040000077882 */ /* 0x000fe40000000000 */
[----:B------:R-:W-:-:S06]  /*2f60*/  ULEA UR37, UR37, UR7, 0x18 ;  /* 0x0000000725257291 */ /* 0x000fcc000f8ec0ff */
[----:B------:R-:W1:Y:S02]  /*2f70*/  LDS.U8 R2, [UR6+0x1c] ;  /* 0x00001c06ff027984 */ /* 0x000e640008000000 */
[----:B-1----:R-:W-:-:S13]  /*2f80*/  ISETP.NE.AND P0, PT, R2, RZ, PT ;  /* 0x000000ff0200720c */ /* 0x002fda0003f05270 */
[----:B------:R-:W-:Y:S05]  /*2f90*/  @P0 BRA `(.L_x_56) ;  /* 0x0000000400080947 */ /* 0x000fea0003800000 */
[----:B------:R-:W-:Y:S02]  /*2fa0*/  UISETP.NE.U32.AND UP0, UPT, UR5, 0x1, UPT ;  /* 0x000000010500788c */ /* 0x000fe4000bf05070 */
[----:B------:R-:W-:-:S07]  /*2fb0*/  UIADD3 UR8, UPT, UPT, UR6, 0x8, URZ ;  /* 0x0000000806087890 */ /* 0x000fce000fffe0ff */
[----:B------:R-:W-:Y:S05]  /*2fc0*/  BRA.U !UP0, `(.L_x_57) ;  /* 0x00000001089c7547 */ /* 0x000fea000b800000 */
[----:B------:R-:W-:Y:S01]  /*2fd0*/  ELECT P0, URZ, PT ;  /* 0x0000000000ff782f */ /* 0x000fe20003800000 */
[----:B------:R-:W-:-:S12]  /*2fe0*/  BSSY B0, `(.L_x_57) ;  /* 0x0000025000007945 */ /* 0x000fd80003800000 */
[----:B------:R-:W-:Y:S05]  /*2ff0*/  @!P0 BRA `(.L_x_58) ;  /* 0x00000000008c8947 */ /* 0x000fea0003800000 */
[----:B------:R-:W-:-:S05]  /*3000*/  UMOV UR7, 0x10 ;  /* 0x0000001000077882 */ /* 0x000fca0000000000 */
[----:B------:R-:W-:Y:S04]  /*3010*/  DEPBAR.LE SB1, 0x36 ;  /* 0x00009d800000791a */ /* 0x000fe80000000000 */
[----:B------:R-:W1:Y:S02]  /*3020*/  UTCATOMSWS.2CTA.FIND_AND_SET.ALIGN UP1, UR7, UR7 ;  /* 0x00000007000775e3 */ /* 0x000e640008220800 */
[----:B-1----:R-:W-:Y:S01]  /*3030*/  MOV R10, UR7 ;  /* 0x00000007000a7c02 */ /* 0x002fe20008000f00 */
[----:B------:R-:W-:Y:S06]  /*3040*/  BRA.U UP1, `(.L_x_59) ;  /* 0x0000000101187547 */ /* 0x000fec000b800000 */
.L_x_60:
[----:B------:R-:W-:Y:S05]  /*3050*/  NANOSLEEP 0x64 ;  /* 0x000000640000795d */ /* 0x000fea0003800000 */
[----:B------:R-:W-:-:S05]  /*3060*/  UMOV UR7, 0x10 ;  /* 0x0000001000077882 */ /* 0x000fca0000000000 */
[----:B------:R-:W-:Y:S04]  /*3070*/  DEPBAR.LE SB1, 0x36 ;  /* 0x00009d800000791a */ /* 0x000fe80000000000 */
[----:B------:R-:W1:Y:S02]  /*3080*/  UTCATOMSWS.2CTA.FIND_AND_SET.ALIGN UP1, UR7, UR7 ;  /* 0x00000007000775e3 */ /* 0x000e640008220800 */
[----:B-1----:R-:W-:Y:S01]  /*3090*/  MOV R10, UR7 ;  /* 0x00000007000a7c02 */ /* 0x002fe20008000f00 */
[----:B------:R-:W-:Y:S05]  /*30a0*/  BRA.U !UP1, `(.L_x_60) ;  /* 0xfffffffd09e87547 */ /* 0x000fea000b83ffff */
.L_x_59:
[----:B------:R-:W1:Y:S01]  /*30b0*/  LDS R5, [UR6+0x10] ;  /* 0x00001006ff057984 */ /* 0x000e620008000800 */
[----:B------:R-:W-:Y:S01]  /*30c0*/  IMAD.U32 R3, RZ, RZ, UR37 ;  /* 0x00000025ff037e24 */ /* 0x000fe2000f8e00ff */
[----:B------:R-:W-:-:S03]  /*30d0*/  MOV R2, UR4 ;  /* 0x0000000400027c02 */ /* 0x000fc60008000f00 */
[----:B------:R-:W-:Y:S01]  /*30e0*/  VIADD R3, R3, 0x140 ;  /* 0x0000014003037836 */ /* 0x000fe20000000000 */
[----:B-1----:R-:W-:-:S04]  /*30f0*/  SHF.L.U32 R5, R5, 0x1f, RZ ;  /* 0x0000001f05057819 */ /* 0x002fc800000006ff */
[----:B------:R-:W1:Y:S02]  /*3100*/  SYNCS.PHASECHK.TRANS64.TRYWAIT P0, [UR6+0x8], R5 ;  /* 0x00000805ff0075a7 */ /* 0x000e640008001106 */
[----:B-1----:R-:W-:Y:S05]  /*3110*/  @P0 BRA `(.L_x_61) ;  /* 0x0000000000080947 */ /* 0x002fea0003800000 */
[----:B------:R-:W1:Y:S02]  /*3120*/  SYNCS.PHASECHK.TRANS64.TRYWAIT P0, [UR6+0x8], R5 ;  /* 0x00000805ff0075a7 */ /* 0x000e640008001106 */
[----:B-1----:R-:W-:Y:S05]  /*3130*/  @!P0 BRA `(.L_x_62) ;  /* 0x0000005400848947 */ /* 0x002fea0003800000 */
.L_x_61:
[----:B-1----:R-:W-:Y:S01]  /*3140*/  HFMA2 R4, -RZ, RZ, 0, 5.9604644775390625e-08 ;  /* 0x00000001ff047431 */ /* 0x002fe200000001ff */
[----:B------:R-:W-:Y:S01]  /*3150*/  UPRMT UR7, UR4, 0x654, UR8 ;  /* 0x0000065404077896 */ /* 0x000fe20008000008 */
[----:B------:R-:W-:Y:S01]  /*3160*/  IMAD.MOV.U32 R7, RZ, RZ, 0xffff ;  /* 0x0000ffffff077424 */ /* 0x000fe200078e00ff */
[----:B------:R-:W-:Y:S01]  /*3170*/  PRMT R2, R2, 0x654, R3 ;  /* 0x0000065402027816 */ /* 0x000fe20000000003 */
[----:B------:R-:W-:Y:S02]  /*3180*/  IMAD.MOV.U32 R5, RZ, RZ, 0x4 ;  /* 0x00000004ff057424 */ /* 0x000fe400078e00ff */
[----:B------:R-:W-:Y:S01]  /*3190*/  IMAD.SHL.U32 R9, R10, 0x20, RZ ;  /* 0x000000200a097824 */ /* 0x000fe200078e00ff */
[----:B------:R-:W-:Y:S02]  /*31a0*/  MOV R3, UR7 ;  /* 0x0000000700037c02 */ /* 0x000fe40008000f00 */
[-C--:B------:R-:W-:Y:S01]  /*31b0*/  SHF.L.U32 R7, R7, R10.reuse, RZ ;  /* 0x0000000a07077219 */ /* 0x080fe200000006ff */
[----:B------:R1:W-:Y:S01]  /*31c0*/  SYNCS.ARRIVE.TRANS64.RED RZ, [UR7], R5 ;  /* 0x00000005ffff79a7 */ /* 0x0003e20008000407 */
[----:B------:R-:W-:Y:S01]  /*31d0*/  SHF.L.U32 R6, R4, R10, RZ ;  /* 0x0000000a04067219 */ /* 0x000fe200000006ff */
[----:B------:R1:W-:Y:S04]  /*31e0*/  STS [UR37+0x140], R9 ;  /* 0x00014009ff007988 */ /* 0x0003e80008000825 */
[----:B------:R1:W-:Y:S04]  /*31f0*/  STAS [R2.64], R10 ;  /* 0x0000000a02007dbd */ /* 0x0003e8000c0008ff */
[----:B------:R1:W-:Y:S04]  /*3200*/  ATOMS.OR RZ, [UR6+0x14], R7 ;  /* 0x00001407ffff798c */ /* 0x0003e8000b000006 */
[----:B------:R1:W-:Y:S04]  /*3210*/  ATOMS.OR RZ, [UR6+0x18], R6 ;  /* 0x00001806ffff798c */ /* 0x0003e8000b000006 */
[----:B------:R1:W-:Y:S02]  /*3220*/  ATOMS.XOR RZ, [UR6+0x10], R4 ;  /* 0x00001004ffff798c */ /* 0x0003e4000b800006 */
.L_x_58:
[----:B------:R-:W-:Y:S05]  /*3230*/  BSYNC B0 ;  /* 0x0000000000007941 */ /* 0x000fea0003800000 */
.L_x_57:
[----:B------:R-:W-:Y:S05]  /*3240*/  BRA.U UP0, `(.L_x_63) ;  /* 0x00000001006c7547 */ /* 0x000fea000b800000 */
[----:B------:R-:W-:-:S03]  /*3250*/  UMOV UR7, 0xffffffff ;  /* 0xffffffff00077882 */ /* 0x000fc60000000000 */
[----:B------:R-:W-:Y:S05]  /*3260*/  BRA.DIV UR7, `(.L_x_64) ;  /* 0x0000005607507947 */ /* 0x000fea000b800000 */
[----:B------:R-:W-:-:S13]  /*3270*/  ELECT P6, URZ, PT ;  /* 0x0000000000ff782f */ /* 0x000fda00038c0000 */
.L_x_166:
[----:B------:R-:W-:Y:S05]  /*3280*/  @!P6 BRA `(.L_x_63) ;  /* 0x00000000005ce947 */ /* 0x000fea0003800000 */
[----:B-1----:R-:W1:Y:S02]  /*3290*/  LDS R3, [UR6+0x10] ;  /* 0x00001006ff037984 */ /* 0x002e640008000800 */
[----:B-1----:R-:W-:-:S04]  /*32a0*/  SHF.L.U32 R3, R3, 0x1f, RZ ;  /* 0x0000001f03037819 */ /* 0x002fc800000006ff */
[----:B------:R-:W1:Y:S02]  /*32b0*/  SYNCS.PHASECHK.TRANS64.TRYWAIT P0, [UR6+0x8], R3 ;  /* 0x00000803ff0075a7 */ /* 0x000e640008001106 */
[----:B-1----:R-:W-:Y:S05]  /*32c0*/  @P0 BRA `(.L_x_65) ;  /* 0x0000000000080947 */ /* 0x002fea0003800000 */
[----:B------:R-:W1:Y:S02]  /*32d0*/  SYNCS.PHASECHK.TRANS64.TRYWAIT P0, [UR6+0x8], R3 ;  /* 0x00000803ff0075a7 */ /* 0x000e640008001106 */
[----:B-1----:R-:W-:Y:S05]  /*32e0*/  @!P0 BRA `(.L_x_66) ;  /* 0x0000005400508947 */ /* 0x002fea0003800000 */
.L_x_65:
[----:B------:R-:W2:Y:S01]  /*32f0*/  LDS R5, [UR37+0x140] ;  /* 0x00014025ff057984 */ /* 0x000ea20008000800 */
[----:B-1----:R-:W-:Y:S02]  /*3300*/  HFMA2 R2, -RZ, RZ, 0, 5.9604644775390625e-08 ;  /* 0x00000001ff027431 */ /* 0x002fe400000001ff */
[----:B------:R-:W-:Y:S01]  /*3310*/  IMAD.MOV.U32 R3, RZ, RZ, 0xffff ;  /* 0x0000ffffff037424 */ /* 0x000fe200078e00ff */
[----:B------:R-:W-:Y:S01]  /*3320*/  UPRMT UR7, UR4, 0x654, UR8 ;  /* 0x0000065404077896 */ /* 0x000fe20008000008 */
[----:B--2---:R-:W-:-:S03]  /*3330*/  IMAD.SHL.U32 R4, R5, 0x20, RZ ;  /* 0x0000002005047824 */ /* 0x004fc600078e00ff */
[-C--:B------:R-:W-:Y:S02]  /*3340*/  SHF.L.U32 R3, R3, R5.reuse, RZ ;  /* 0x0000000503037219 */ /* 0x080fe400000006ff */
[----:B------:R-:W-:Y:S01]  /*3350*/  SHF.L.U32 R5, R2, R5, RZ ;  /* 0x0000000502057219 */ /* 0x000fe200000006ff */
[----:B------:R2:W-:Y:S04]  /*3360*/  STS [UR37+0x140], R4 ;  /* 0x00014004ff007988 */ /* 0x0005e80008000825 */
[----:B------:R2:W-:Y:S04]  /*3370*/  ATOMS.OR RZ, [UR6+0x14], R3 ;  /* 0x00001403ffff798c */ /* 0x0005e8000b000006 */
[----:B------:R2:W-:Y:S01]  /*3380*/  ATOMS.OR RZ, [UR6+0x18], R5 ;  /* 0x00001805ffff798c */ /* 0x0005e2000b000006 */
[----:B------:R-:W-:Y:S03]  /*3390*/  SYNCS.ARRIVE.TRANS64.RED.A1T0 RZ, [UR7], RZ ;  /* 0x000000ffffff79a7 */ /* 0x000fe60008100407 */
[----:B------:R2:W-:Y:S01]  /*33a0*/  ATOMS.XOR RZ, [UR6+0x10], R2 ;  /* 0x00001002ffff798c */ /* 0x0005e2000b800006 */
[----:B------:R-:W-:Y:S05]  /*33b0*/  BRA `(.L_x_63) ;  /* 0x0000000000107947 */ /* 0x000fea0003800000 */
.L_x_56:
[----:B------:R-:W-:-:S05]  /*33c0*/  MOV R2, 0xffffffff ;  /* 0xffffffff00027802 */ /* 0x000fca0000000f00 */
[----:B------:R1:W-:Y:S02]  /*33d0*/  STS [UR37+0x140], R2 ;  /* 0x00014002ff007988 */ /* 0x0003e40008000825 */
[----:B-1----:R-:W-:Y:S02]  /*33e0*/  MOV R2, 0x3400 ;  /* 0x0000340000027802 */ /* 0x002fe40000000f00 */
[----:B-----5:R-:W-:Y:S05]  /*33f0*/  CALL.REL.NOINC `($__internal_1_$__cuda_sm10x_tcgen05_guardrail_trap_phase_invalid_during_alloc) ;  /* 0x0000005c00247944 */ /* 0x020fea0003c00000 */
.L_x_63:
[----:B------:R-:W-:Y:S05]  /*3400*/  WARPSYNC.ALL ;  /* 0x0000000000007948 */ /* 0x000fea0003800000 */
[----:B------:R-:W3:Y:S01]  /*3410*/  S2UR UR7, SR_CgaCtaId ;  /* 0x00000000000779c3 */ /* 0x000ee20000008800 */
[----:B------:R-:W-:Y:S01]  /*3420*/  UMOV UR6, 0x400 ;  /* 0x0000040000067882 */ /* 0x000fe20000000000 */
[----:B------:R-:W-:-:S06]  /*3430*/  NOP ;  /* 0x0000000000007918 */ /* 0x000fcc0000000000 */
[----:B------:R-:W-:Y:S06]  /*3440*/  BAR.ARV 0x6, 0xa0 ;  /* 0x0182800000007b1d */ /* 0x000fec0000002000 */
[----:B------:R-:W4:Y:S01]  /*3450*/  LDCU UR8, c[0x0][0x38c] ;  /* 0x00007180ff0877ac */ /* 0x000f220008000800 */
[----:B------:R-:W-:Y:S01]  /*3460*/  LOP3.LUT R0, R0, 0xffff, RZ, 0xc0, !PT ;  /* 0x0000ffff00007812 */ /* 0x000fe200078ec0ff */
[----:B-1----:R-:W-:Y:S01]  /*3470*/  IMAD.MOV.U32 R9, RZ, RZ, 0x1 ;  /* 0x00000001ff097424 */ /* 0x002fe200078e00ff */
[----:B------:R-:W-:Y:S01]  /*3480*/  LOP3.LUT R8, R8, 0xffff, RZ, 0xc0, !PT ;  /* 0x0000ffff08087812 */ /* 0x000fe200078ec0ff */
[----:B------:R-:W-:Y:S01]  /*3490*/  UMOV UR19, URZ ;  /* 0x000000ff00137c82 */ /* 0x000fe20008000000 */
[----:B------:R-:W-:Y:S01]  /*34a0*/  R2UR UR10, R0 ;  /* 0x00000000000a72ca */ /* 0x000fe200000e0000 */
[----:B------:R-:W-:Y:S01]  /*34b0*/  UMOV UR18, URZ ;  /* 0x000000ff00127c82 */ /* 0x000fe20008000000 */
[----:B------:R-:W-:Y:S01]  /*34c0*/  R2UR UR11, R8 ;  /* 0x00000000080b72ca */ /* 0x000fe200000e0000 */
[----:B------:R-:W-:Y:S01]  /*34d0*/  IMAD.MOV.U32 R8, RZ, RZ, RZ ;  /* 0x000000ffff087224 */ /* 0x000fe200078e00ff */
[----:B------:R-:W-:Y:S01]  /*34e0*/  UMOV UR17, URZ ;  /* 0x000000ff00117c82 */ /* 0x000fe20008000000 */
[----:B---3--:R-:W-:-:S02]  /*34f0*/  ULEA UR7, UR7, UR6, 0x18 ;  /* 0x0000000607077291 */ /* 0x008fc4000f8ec0ff */
[----:B------:R-:W-:Y:S02]  /*3500*/  UISETP.NE.AND UP2, UPT, UR5, URZ, UPT ;  /* 0x000000ff0500728c */ /* 0x000fe4000bf45270 */
[----:B------:R-:W-:Y:S02]  /*3510*/  UIADD3 UR12, UPT, UPT, UR7, 0x8400, URZ ;  /* 0x00008400070c7890 */ /* 0x000fe4000fffe0ff */
[----:B------:R-:W-:Y:S02]  /*3520*/  UIADD3 UR13, UPT, UPT, UR7, 0x28400, URZ ;  /* 0x00028400070d7890 */ /* 0x000fe4000fffe0ff */
[----:B----4-:R-:W-:Y:S01]  /*3530*/  UIADD3 UR8, UPT, UPT, UR8, 0x3f, URZ ;  /* 0x0000003f08087890 */ /* 0x010fe2000fffe0ff */
[----:B--2---:R-:W1:Y:S01]  /*3540*/  LDS R2, [UR7+0x140] ;  /* 0x00014007ff027984 */ /* 0x004e620008000800 */
[----:B------:R-:W-:Y:S02]  /*3550*/  USHF.R.U32.HI UR12, URZ, 0x4, UR12 ;  /* 0x00000004ff0c7899 */ /* 0x000fe4000801160c */
[----:B------:R-:W-:-:S02]  /*3560*/  USHF.R.S32.HI UR6, URZ, 0x1f, UR8 ;  /* 0x0000001fff067899 */ /* 0x000fc40008011408 */
[----:B------:R-:W-:Y:S02]  /*3570*/  USHF.R.U32.HI UR13, URZ, 0x4, UR13 ;  /* 0x00000004ff0d7899 */ /* 0x000fe4000801160d */
[----:B------:R-:W-:Y:S02]  /*3580*/  ULEA.HI UR6, UR6, UR8, URZ, 0x6 ;  /* 0x0000000806067291 */ /* 0x000fe4000f8f30ff */
[----:B------:R-:W-:Y:S02]  /*3590*/  ULOP3.LUT UR12, UR12, 0x3fff, URZ, 0xc0, !UPT ;  /* 0x00003fff0c0c7892 */ /* 0x000fe4000f8ec0ff */
[----:B------:R-:W-:Y:S02]  /*35a0*/  USHF.R.S32.HI UR6, URZ, 0x6, UR6 ;  /* 0x00000006ff067899 */ /* 0x000fe40008011406 */
[----:B------:R-:W-:Y:S02]  /*35b0*/  ULOP3.LUT UR13, UR13, 0x3fff, URZ, 0xc0, !UPT ;  /* 0x00003fff0d0d7892 */ /* 0x000fe4000f8ec0ff */
[----:B------:R-:W-:Y:S01]  /*35c0*/  UISETP.LT.AND UP0, UPT, UR6, 0x1, UPT ;  /* 0x000000010600788c */ /* 0x000fe2000bf01270 */
[----:B------:R-:W-:Y:S01]  /*35d0*/  UMOV UR36, 0x0 ;  /* 0x0000000000247882 */ /* 0x000fe20000000000 */
        /* <DEDUP_REMOVED lines=9> */
[----:B------:R-:W-:-:S02]  /*3670*/  ULOP3.LUT UR12, UR12, 0x10000, URZ, 0xfc, !UPT ;  /* 0x000100000c0c7892 */ /* 0x000fc4000f8efcff */
[----:B------:R-:W-:Y:S02]  /*3680*/  ULOP3.LUT UR13, UR13, 0x10000, URZ, 0xfc, !UPT ;  /* 0x000100000d0d7892 */ /* 0x000fe4000f8efcff */
[----:B------:R-:W-:Y:S01]  /*3690*/  USEL UR20, UR6, 0x1, !UP0 ;  /* 0x0000000106147887 */ /* 0x000fe2000c000000 */
[----:B------:R-:W-:Y:S01]  /*36a0*/  UMOV UR26, 0x0 ;  /* 0x00000000001a7882 */ /* 0x000fe20000000000 */
[----:B------:R-:W-:Y:S01]  /*36b0*/  UMOV UR27, 0x10100910 ;  /* 0x10100910001b7882 */ /* 0x000fe20000000000 */
[----:B------:R-:W-:Y:S01]  /*36c0*/  UMOV UR24, 0x0 ;  /* 0x0000000000187882 */ /* 0x000fe20000000000 */
[----:B------:R-:W-:Y:S01]  /*36d0*/  UMOV UR25, 0x10100910 ;  /* 0x1010091000197882 */ /* 0x000fe20000000000 */
[----:B------:R-:W-:Y:S01]  /*36e0*/  UMOV UR22, 0x0 ;  /* 0x0000000000167882 */ /* 0x000fe20000000000 */
[----:B------:R-:W-:Y:S01]  /*36f0*/  UMOV UR23, 0x10100910 ;  /* 0x1010091000177882 */ /* 0x000fe20000000000 */
[----:B-1----:R-:W-:Y:S02]  /*3700*/  R2UR UR21, R2 ;  /* 0x00000000021572ca */ /* 0x002fe400000e0000 */
[----:B------:R-:W-:-:S13]  /*3710*/  CS2R R2, SRZ ;  /* 0x0000000000027805 */ /* 0x000fda000001ff00 */
.L_x_74:
[C---:B------:R-:W-:Y:S02]  /*3720*/  LEA R0, R8.reuse, UR7, 0x3 ;  /* 0x0000000708007c11 */ /* 0x040fe4000f8e18ff */
[----:B------:R-:W-:Y:S02]  /*3730*/  SHF.L.U32 R4, R3, 0x1f, RZ ;  /* 0x0000001f03047819 */ /* 0x000fe400000006ff */
[----:B------:R-:W-:Y:S02]  /*3740*/  LEA R5, R8, UR7, 0x4 ;  /* 0x0000000708057c11 */ /* 0x000fe4000f8e20ff */
[----:B------:R-:W1:Y:S02]  /*3750*/  SYNCS.PHASECHK.TRANS64.TRYWAIT P0, [R0+URZ+0x90], R4 ;  /* 0x00009004000075a7 */ /* 0x000e6400080011ff */
[----:B-1-3--:R-:W-:Y:S05]  /*3760*/  @!P0 BRA `(.L_x_67) ;  /* 0x0000005000488947 */ /* 0x00afea0003800000 */
.L_x_167:
[----:B-1----:R-:W1:Y:S01]  /*3770*/  LDS.128 R4, [R5+0x120] ;  /* 0x0001200005047984 */ /* 0x002e620000000c00 */
[----:B------:R-:W-:Y:S02]  /*3780*/  VIADD R0, R0, 0xa0 ;  /* 0x000000a000007836 */ /* 0x000fe40000000000 */
[----:B------:R-:W-:Y:S01]  /*3790*/  VIADD R8, R8, 0x1 ;  /* 0x0000000108087836 */ /* 0x000fe20000000000 */
[----:B------:R-:W-:Y:S01]  /*37a0*/  @!PT LDS RZ, [RZ] ;  /* 0x00000000fffff984 */ /* 0x000fe20000000800 */
[----:B------:R-:W-:Y:S01]  /*37b0*/  @!PT LDS RZ, [RZ] ;  /* 0x00000000fffff984 */ /* 0x000fe20000000800 */
[----:B------:R-:W-:Y:S01]  /*37c0*/  @!PT LDS RZ, [RZ] ;  /* 0x00000000fffff984 */ /* 0x000fe20000000800 */
[----:B------:R-:W-:Y:S01]  /*37d0*/  @!PT LDS RZ, [RZ] ;  /* 0x00000000fffff984 */ /* 0x000fe20000000800 */
[----:B------:R2:W-:Y:S06]  /*37e0*/  MEMBAR.ALL.CTA ;  /* 0x0000000000007992 */ /* 0x0005ec0000008000 */
[----:B--2---:R-:W2:Y:S01]  /*37f0*/  FENCE.VIEW.ASYNC.S ;  /* 0x00000000000073c6 */ /* 0x004ea20000000000 */
[----:B------:R-:W-:-:S04]  /*3800*/  PRMT R0, RZ, 0x654, R0 ;  /* 0x00000654ff007816 */ /* 0x000fc80000000000 */
[----:B--2---:R2:W-:Y:S01]  /*3810*/  SYNCS.ARRIVE.TRANS64.RED.A1T0 RZ, [R0+URZ], RZ ;  /* 0x000000ff00ff79a7 */ /* 0x0045e200081004ff */
[----:B-1----:R-:W-:Y:S01]  /*3820*/  LOP3.LUT P1, RZ, R6, 0x1, RZ, 0xc0, !PT ;  /* 0x0000000106ff7812 */ /* 0x002fe2000782c0ff */
[----:B--2---:R-:W-:-:S12]  /*3830*/  BRA.U UP2, `(.L_x_68) ;  /* 0x0000000502587547 */ /* 0x004fd8000b800000 */
[----:B------:R-:W1:Y:S01]  /*3840*/  LDCU UR8, c[0x0][0x38c] ;  /* 0x00007180ff0877ac */ /* 0x000e620008000800 */
[----:B------:R-:W-:Y:S02]  /*3850*/  PLOP3.LUT P2, PT, PT, PT, PT, 0x80, 0x8 ;  /* 0x000000000008781c */ /* 0x000fe40003f4f070 */
[----:B------:R-:W-:Y:S01]  /*3860*/  SHF.L.U32 R4, R9, 0x1f, RZ ;  /* 0x0000001f09047819 */ /* 0x000fe200000006ff */
[----:B-1----:R-:W-:Y:S02]  /*3870*/  UISETP.GE.AND UP0, UPT, UR8, 0x1, UPT ;  /* 0x000000010800788c */ /* 0x002fe4000bf06270 */
[----:B------:R-:W-:-:S04]  /*3880*/  ULEA UR8, UR19, UR7, 0x3 ;  /* 0x0000000713087291 */ /* 0x000fc8000f8e18ff */
[----:B------:R-:W-:-:S05]  /*3890*/  PLOP3.LUT P0, PT, PT, PT, UP0, 0x80, 0x8 ;  /* 0x000000000008781c */ /* 0x000fca0003f0f008 */
[----:B------:R-:W-:-:S08]  /*38a0*/  @UP0 ULEA UR9, UR18, UR7, 0x3 ;  /* 0x0000000712090291 */ /* 0x000fd0000f8e18ff */
[----:B------:R-:W-:-:S04]  /*38b0*/  @P0 SHF.L.U32 R0, R2, 0x1f, RZ ;  /* 0x0000001f02000819 */ /* 0x000fc800000006ff */
[----:B------:R1:W2:Y:S01]  /*38c0*/  @P0 SYNCS.PHASECHK.TRANS64.TRYWAIT P2, [UR9], R0 ;  /* 0x00000000ff0005a7 */ /* 0x0002a20008041109 */
[----:B------:R-:W-:Y:S01]  /*38d0*/  ULEA UR9, UR19, UR21, 0x6 ;  /* 0x0000001513097291 */ /* 0x000fe2000f8e30ff */
[----:B------:R-:W3:Y:S02]  /*38e0*/  SYNCS.PHASECHK.TRANS64.TRYWAIT P0, [UR8+0xd0], R4 ;  /* 0x0000d004ff0075a7 */ /* 0x000ee40008001108 */
[----:B-123--:R-:W-:Y:S09]  /*38f0*/  @!P0 BRA `(.L_x_69) ;  /* 0x0000004c00f88947 */ /* 0x00eff20003800000 */
.L_x_169:
[----:B------:R-:W-:Y:S01]  /*3900*/  UMOV UR16, UR17 ;  /* 0x0000001100107c82 */ /* 0x000fe20008000000 */
[----:B------:R-:W-:Y:S05]  /*3910*/  BRA.U !UP0, `(.L_x_70) ;  /* 0x0000000508107547 */ /* 0x000fea000b800000 */
[----:B------:R-:W-:Y:S02]  /*3920*/  UIADD3 UR16, UPT, UPT, UR20, UR17, URZ ;  /* 0x0000001114107290 */ /* 0x000fe4000fffe0ff */
[----:B------:R-:W-:Y:S01]  /*3930*/  UPLOP3.LUT UP3, UPT, UPT, UPT, UPT, 0x40, 0x4 ;  /* 0x000000000004789c */ /* 0x000fe20003f6e870 */
[----:B------:R-:W-:Y:S01]  /*3940*/  UMOV UR15, UR6 ;  /* 0x00000006000f7c82 */ /* 0x000fe20008000000 */
[----:B------:R-:W-:-:S09]  /*3950*/  UMOV UR58, UR18 ;  /* 0x00000012003a7c82 */ /* 0x000fd20008000000 */
.L_x_73:
[----:B--2---:R-:W-:Y:S01]  /*3960*/  ULEA UR14, UR58, UR7, 0x3 ;  /* 0x000000073a0e7291 */ /* 0x004fe2000f8e18ff */
[----:B---3--:R-:W-:Y:S11]  /*3970*/  @P2 BRA `(.L_x_71) ;  /* 0x00000000000c2947 */ /* 0x008ff60003800000 */
[----:B-1----:R-:W-:Y:S04]  /*3980*/  SHF.L.U32 R4, R2, 0x1f, RZ ;  /* 0x0000001f02047819 */ /* 0x002fe800000006ff */
[----:B------:R-:W1:Y:S02]  /*3990*/  SYNCS.PHASECHK.TRANS64.TRYWAIT P0, [UR14], R4 ;  /* 0x00000004ff0075a7 */ /* 0x000e64000800110e */
[----:B-1----:R-:W-:Y:S05]  /*39a0*/  @!P0 BRA `(.L_x_72) ;  /* 0x0000004c00e48947 */ /* 0x002fea0003800000 */
.L_x_71:
[----:B------:R-:W-:Y:S01]  /*39b0*/  UISETP.NE.AND UP0, UPT, UR15, 0x1, UPT ;  /* 0x000000010f00788c */ /* 0x000fe2000bf05270 */
[----:B------:R-:W-:Y:S01]  /*39c0*/  PLOP3.LUT P2, PT, PT, PT, PT, 0x80, 0x8 ;  /* 0x000000000008781c */ /* 0x000fe20003f4f070 */
[----:B------:R-:W-:Y:S02]  /*39d0*/  UIADD3 UR18, UPT, UPT, UR58, 0x1, URZ ;  /* 0x000000013a127890 */ /* 0x000fe4000fffe0ff */
[----:B------:R-:W-:Y:S02]  /*39e0*/  ULEA UR68, UR58, UR13, 0x9 ;  /* 0x0000000d3a447291 */ /* 0x000fe4000f8e48ff */
[----:B------:R-:W-:Y:S01]  /*39f0*/  UISETP.NE.AND UP1, UPT, UR18, 0x4, UPT ;  /* 0x000000041200788c */ /* 0x000fe2000bf25270 */
[----:B------:R-:W-:Y:S01]  /*3a00*/  PLOP3.LUT P0, PT, PT, PT, UP0, 0x80, 0x8 ;  /* 0x000000000008781c */ /* 0x000fe20003f0f008 */
[----:B------:R-:W-:Y:S02]  /*3a10*/  ULEA UR66, UR58, UR12, 0xb ;  /* 0x0000000c3a427291 */ /* 0x000fe4000f8e58ff */
[----:B------:R-:W-:Y:S02]  /*3a20*/  USEL UR39, URZ, 0x1, UP1 ;  /* 0x00000001ff277887 */ /* 0x000fe40008800000 */
[----:B------:R-:W-:Y:S02]  /*3a30*/  USEL UR18, UR18, URZ, UP1 ;  /* 0x000000ff12127287 */ /* 0x000fe40008800000 */
[----:B------:R-:W-:Y:S02]  /*3a40*/  UIADD3 UR64, UPT, UPT, UR68, 0x2, URZ ;  /* 0x0000000244407890 */ /* 0x000fe4000fffe0ff */
[----:B------:R-:W-:Y:S01]  /*3a50*/  @UP0 ULEA UR38, UR18, UR7, 0x3 ;  /* 0x0000000712260291 */ /* 0x000fe2000f8e18ff */
[----:B------:R-:W-:Y:S01]  /*3a60*/  LOP3.LUT R2, R2, UR39, RZ, 0x3c, !PT ;  /* 0x0000002702027c12 */ /* 0x000fe2000f8e3cff */
[----:B------:R-:W-:Y:S02]  /*3a70*/  UIADD3 UR62, UPT, UPT, UR66, 0x2, URZ ;  /* 0x00000002423e7890 */ /* 0x000fe4000fffe0ff */
[----:B------:R-:W-:Y:S01]  /*3a80*/  UIADD3 UR60, UPT, UPT, UR68, 0x4, URZ ;  /* 0x00000004443c7890 */ /* 0x000fe2000fffe0ff */
[----:B-1----:R-:W-:Y:S01]  /*3a90*/  @P0 SHF.L.U32 R0, R2, 0x1f, RZ ;  /* 0x0000001f02000819 */ /* 0x002fe200000006ff */
[----:B------:R-:W-:Y:S02]  /*3aa0*/  UIADD3 UR58, UPT, UPT, UR66, 0x4, URZ ;  /* 0x00000004423a7890 */ /* 0x000fe4000fffe0ff */
[----:B------:R-:W-:Y:S01]  /*3ab0*/  UIADD3 UR56, UPT, UPT, UR68, 0x6, URZ ;  /* 0x0000000644387890 */ /* 0x000fe2000fffe0ff */
[----:B------:R2:W3:Y:S01]  /*3ac0*/  @P0 SYNCS.PHASECHK.TRANS64.TRYWAIT P2, [UR38], R0 ;  /* 0x00000000ff0005a7 */ /* 0x0004e20008041126 */
[----:B------:R-:W-:Y:S02]  /*3ad0*/  UIADD3 UR54, UPT, UPT, UR66, 0x6, URZ ;  /* 0x0000000642367890 */ /* 0x000fe4000fffe0ff */
        /* <DEDUP_REMOVED lines=10> */
[----:B------:R-:W-:Y:S02]  /*3b80*/  UIADD3 UR15, UPT, UPT, UR15, -0x1, URZ ;  /* 0xffffffff0f0f7890 */ /* 0x000fe4000fffe0ff */
[----:B------:R-:W-:Y:S01]  /*3b90*/  UISETP.NE.AND UP0, UPT, UR17, UR16, UPT ;  /* 0x000000101100728c */ /* 0x000fe2000bf05270 */
[----:B------:R-:W-:Y:S01]  /*3ba0*/  UMOV UR69, 0x40004040 ;  /* 0x4000404000457882 */ /* 0x000fe20000000000 */
[----:B------:R-:W-:Y:S01]  /*3bb0*/  UMOV UR67, 0x40004040 ;  /* 0x4000404000437882 */ /* 0x000fe20000000000 */
[----:B------:R-:W-:Y:S01]  /*3bc0*/  UMOV UR65, 0x40004040 ;  /* 0x4000404000417882 */ /* 0x000fe20000000000 */
[----:B------:R-:W-:Y:S01]  /*3bd0*/  UTCHMMA.2CTA gdesc[UR66], gdesc[UR68], tmem[UR9], tmem[UR36], idesc[UR37], UP3 ;  /* 0x00ff2444420075ea */ /* 0x000fe20009a00009 */
[----:B------:R-:W-:Y:S01]  /*3be0*/  UPLOP3.LUT UP3, UPT, UPT, UPT, UPT, 0x80, 0x8 ;  /* 0x000000000008789c */ /* 0x000fe20003f6f070 */
[----:B------:R-:W-:Y:S01]  /*3bf0*/  UMOV UR63, 0x40004040 ;  /* 0x40004040003f7882 */ /* 0x000fe20000000000 */
[----:B------:R-:W-:Y:S01]  /*3c00*/  UMOV UR61, 0x40004040 ;  /* 0x40004040003d7882 */ /* 0x000fe20000000000 */
[----:B------:R-:W-:Y:S01]  /*3c10*/  UTCHMMA.2CTA gdesc[UR62], gdesc[UR64], tmem[UR9], tmem[UR34], idesc[UR35], UPT ;  /* 0x00ff22403e0075ea */ /* 0x000fe2000ba00009 */
[----:B------:R-:W-:Y:S01]  /*3c20*/  UMOV UR59, 0x40004040 ;  /* 0x40004040003b7882 */ /* 0x000fe20000000000 */
[----:B------:R-:W-:Y:S01]  /*3c30*/  UMOV UR57, 0x40004040 ;  /* 0x4000404000397882 */ /* 0x000fe20000000000 */
[----:B------:R1:W-:Y:S01]  /*3c40*/  UTCHMMA.2CTA gdesc[UR58], gdesc[UR60], tmem[UR9], tmem[UR32], idesc[UR33], UPT ;  /* 0x00ff203c3a0075ea */ /* 0x0003e2000ba00009 */
        /* <DEDUP_REMOVED lines=11> */
[----:B------:R-:W-:Y:S01]  /*3d00*/  UMOV UR39, 0x40004040 ;  /* 0x4000404000277882 */ /* 0x000fe20000000000 */
[----:B------:R2:W-:Y:S01]  /*3d10*/  UTCHMMA.2CTA gdesc[UR42], gdesc[UR44], tmem[UR9], tmem[UR24], idesc[UR25], UPT ;  /* 0x00ff182c2a0075ea */ /* 0x0005e2000ba00009 */
[----:B------:R2:W-:Y:S01]  /*3d20*/  UTCHMMA.2CTA gdesc[UR38], gdesc[UR40], tmem[UR9], tmem[UR22], idesc[UR23], UPT ;  /* 0x00ff1628260075ea */ /* 0x0005e2000ba00009 */
[----:B------:R2:W-:Y:S01]  /*3d30*/  UTCBAR.2CTA.MULTICAST [UR14], URZ, UR11 ;  /* 0x000000ff0e0073e9 */ /* 0x0005e2000820080b */
[----:B-1----:R-:W-:Y:S01]  /*3d40*/  UMOV UR58, UR18 ;  /* 0x00000012003a7c82 */ /* 0x002fe20008000000 */
[----:B------:R-:W-:Y:S05]  /*3d50*/  BRA.U UP0, `(.L_x_73) ;  /* 0xfffffffd00007547 */ /* 0x000fea000b83ffff */
.L_x_70:
[----:B------:R-:W-:Y:S01]  /*3d60*/  UIADD3 UR8, UPT, UPT, UR8, 0xb0, URZ ;  /* 0x000000b008087890 */ /* 0x000fe2000fffe0ff */
[----:B------:R-:W-:-:S08]  /*3d70*/  UMOV UR17, UR16 ;  /* 0x0000001000117c82 */ /* 0x000fd00008000000 */
[----:B------:R4:W-:Y:S01]  /*3d80*/  UTCBAR.2CTA.MULTICAST [UR8], URZ, UR10 ;  /* 0x000000ff080073e9 */ /* 0x0009e2000820080a */
[----:B------:R-:W-:Y:S02]  /*3d90*/  NOP ;  /* 0x0000000000007918 */ /* 0x000fe40000000000 */
.L_x_68:
[----:B------:R-:W-:Y:S01]  /*3da0*/  UIADD3 UR19, UPT, UPT, UR19, 0x1, URZ ;  /* 0x0000000113137890 */ /* 0x000fe2000fffe0ff */
[----:B------:R-:W-:-:S03]  /*3db0*/  ISETP.NE.AND P0, PT, R8, 0x2, PT ;  /* 0x000000020800780c */ /* 0x000fc60003f05270 */
[----:B------:R-:W-:Y:S01]  /*3dc0*/  UISETP.NE.AND UP0, UPT, UR19, 0x4, UPT ;  /* 0x000000041300788c */ /* 0x000fe2000bf05270 */
[----:B-12---:R-:W-:Y:S02]  /*3dd0*/  SEL R0, RZ, 0x1, P0 ;  /* 0x00000001ff007807 */ /* 0x006fe40000000000 */
[----:B------:R-:W-:Y:S01]  /*3de0*/  SEL R8, R8, RZ, P0 ;  /* 0x000000ff08087207 */ /* 0x000fe20000000000 */
[----:B----4-:R-:W-:Y:S01]  /*3df0*/  USEL UR8, URZ, 0x1, UP0 ;  /* 0x00000001ff087887 */ /* 0x010fe20008000000 */
[----:B------:R-:W-:Y:S01]  /*3e00*/  LOP3.LUT R3, R3, R0, RZ, 0x3c, !PT ;  /* 0x0000000003037212 */ /* 0x000fe200078e3cff */
[----:B------:R-:W-:-:S04]  /*3e10*/  USEL UR19, UR19, URZ, UP0 ;  /* 0x000000ff13137287 */ /* 0x000fc80008000000 */
[----:B------:R-:W-:Y:S01]  /*3e20*/  LOP3.LUT R9, R9, UR8, RZ, 0x3c, !PT ;  /* 0x0000000809097c12 */ /* 0x000fe2000f8e3cff */
[----:B------:R-:W-:Y:S07]  /*3e30*/  @P1 BRA `(.L_x_74) ;  /* 0xfffffff800381947 */ /* 0x000fee000383ffff */
[----:B------:R-:W1:Y:S01]  /*3e40*/  S2UR UR6, SR_CgaCtaId ;  /* 0x00000000000679c3 */ /* 0x000e620000008800 */
[----:B------:R-:W-:Y:S01]  /*3e50*/  ELECT P0, URZ, PT ;  /* 0x0000000000ff782f */ /* 0x000fe20003800000 */
[----:B------:R-:W-:Y:S01]  /*3e60*/  HFMA2 R0, -RZ, RZ, 0, 5.9604644775390625e-08 ;  /* 0x00000001ff007431 */ /* 0x000fe200000001ff */
[----:B------:R-:W-:-:S05]  /*3e70*/  UMOV UR8, 0x40 ;  /* 0x0000004000087882 */ /* 0x000fca0000000000 */
[----:B------:R-:W-:Y:S01]  /*3e80*/  UVIRTCOUNT.DEALLOC.SMPOOL 0x80 ;  /* 0x000000800000784c */ /* 0x000fe20000000000 */
[----:B------:R-:W-:Y:S02]  /*3e90*/  UISETP.NE.AND UP0, UPT, UR5, URZ, UPT ;  /* 0x000000ff0500728c */ /* 0x000fe4000bf05270 */
[----:B-1----:R-:W-:-:S09]  /*3ea0*/  ULEA UR6, UR6, UR8, 0x18 ;  /* 0x0000000806067291 */ /* 0x002fd2000f8ec0ff */
[----:B------:R1:W-:Y:S01]  /*3eb0*/  @P0 STS.U8 [UR6+0x1c], R0 ;  /* 0x00001c00ff000988 */ /* 0x0003e20008000006 */
[----:B------:R-:W-:Y:S05]  /*3ec0*/  BRA.U UP0, `(.L_x_75) ;  /* 0x0000000100a07547 */ /* 0x000fea000b800000 */
[----:B------:R-:W-:Y:S01]  /*3ed0*/  UIADD3 UR5, UPT, UPT, UR7, 0xd0, URZ ;  /* 0x000000d007057890 */ /* 0x000fe2000fffe0ff */
[----:B------:R-:W-:-:S03]  /*3ee0*/  SHF.L.U32 R2, R9, 0x1f, RZ ;  /* 0x0000001f09027819 */ /* 0x000fc600000006ff */
[----:B------:R-:W-:-:S09]  /*3ef0*/  ULEA UR8, UR19, UR5, 0x3 ;  /* 0x0000000513087291 */ /* 0x000fd2000f8e18ff */
[----:B------:R-:W2:Y:S02]  /*3f00*/  SYNCS.PHASECHK.TRANS64.TRYWAIT P0, [UR8], R2 ;  /* 0x00000002ff0075a7 */ /* 0x000ea40008001108 */
[----:B--2---:R-:W-:Y:S05]  /*3f10*/  @!P0 BRA `(.L_x_76) ;  /* 0x0000004800a08947 */ /* 0x004fea0003800000 */
.L_x_172:
        /* <DEDUP_REMOVED lines=9> */
.L_x_174:
        /* <DEDUP_REMOVED lines=9> */
.L_x_176:
[----:B------:R-:W-:-:S04]  /*4040*/  UIADD3 UR9, UPT, UPT, UR9, 0x1, URZ ;  /* 0x0000000109097890 */ /* 0x000fc8000fffe0ff */
[----:B------:R-:W-:-:S04]  /*4050*/  UISETP.NE.AND UP1, UPT, UR9, 0x4, UPT ;  /* 0x000000040900788c */ /* 0x000fc8000bf25270 */
[----:B------:R-:W-:Y:S02]  /*4060*/  USEL UR8, URZ, 0x1, UP1 ;  /* 0x00000001ff087887 */ /* 0x000fe40008800000 */
[----:B------:R-:W-:-:S04]  /*4070*/  USEL UR9, UR9, URZ, UP1 ;  /* 0x000000ff09097287 */ /* 0x000fc80008800000 */
[----:B------:R-:W-:Y:S01]  /*4080*/  ULEA UR9, UR9, UR5, 0x3 ;  /* 0x0000000509097291 */ /* 0x000fe2000f8e18ff */
[----:B------:R-:W-:-:S04]  /*4090*/  LOP3.LUT R2, R2, UR8, RZ, 0x3c, !PT ;  /* 0x0000000802027c12 */ /* 0x000fc8000f8e3cff */
[----:B------:R-:W-:Y:S01]  /*40a0*/  SHF.L.U32 R2, R2, 0x1f, RZ ;  /* 0x0000001f02027819 */ /* 0x000fe200000006ff */
[----:B-1----:R-:W-:-:S04]  /*40b0*/  IMAD.U32 R0, RZ, RZ, UR9 ;  /* 0x00000009ff007e24 */ /* 0x002fc8000f8e00ff */
[----:B------:R1:W2:Y:S03]  /*40c0*/  SYNCS.PHASECHK.TRANS64.TRYWAIT P0, [R0+URZ], R2 ;  /* 0x00000002000075a7 */ /* 0x0002a600080011ff */
[----:B--2---:R-:W-:Y:S05]  /*40d0*/  @!P0 NANOSLEEP.SYNCS 0x989680 ;  /* 0x009896800000895d */ /* 0x004fea0003900000 */
[----:B------:R-:W2:Y:S02]  /*40e0*/  @!P0 SYNCS.PHASECHK.TRANS64 P0, [R0+URZ], R2 ;  /* 0x00000002000085a7 */ /* 0x000ea400080010ff */
[----:B--2---:R-:W-:Y:S05]  /*40f0*/  @P0 BRA `(.L_x_79) ;  /* 0x0000000000200947 */ /* 0x004fea0003800000 */
.L_x_80:
[----:B--2---:R2:W4:Y:S02]  /*4100*/  SYNCS.PHASECHK.TRANS64.TRYWAIT P0, [R0+URZ], R2 ;  /* 0x00000002000075a7 */ /* 0x00452400080011ff */
[----:B----4-:R-:W-:Y:S05]  /*4110*/  @!P0 NANOSLEEP.SYNCS 0x989680 ;  /* 0x009896800000895d */ /* 0x010fea0003900000 */
[----:B------:R-:W4:Y:S02]  /*4120*/  @!P0 SYNCS.PHASECHK.TRANS64 P0, [R0+URZ], R2 ;  /* 0x00000002000085a7 */ /* 0x000f2400080010ff */
[----:B----4-:R-:W-:Y:S05]  /*4130*/  @!P0 BRA `(.L_x_80) ;  /* 0xfffffffc00f08947 */ /* 0x010fea000383ffff */
[----:B------:R-:W-:Y:S05]  /*4140*/  BRA `(.L_x_79) ;  /* 0x00000000000c7947 */ /* 0x000fea0003800000 */
.L_x_75:
[----:B------:R-:W-:-:S04]  /*4150*/  UIADD3 UR5, UPT, UPT, UR7, 0x110, URZ ;  /* 0x0000011007057890 */ /* 0x000fc8000fffe0ff */
[----:B------:R-:W-:-:S09]  /*4160*/  UPRMT UR5, UR4, 0x654, UR5 ;  /* 0x0000065404057896 */ /* 0x000fd20008000005 */
[----:B------:R-:W-:Y:S03]  /*4170*/  SYNCS.ARRIVE.TRANS64.RED.A1T0 RZ, [UR5], RZ ;  /* 0x000000ffffff79a7 */ /* 0x000fe60008100405 */
.L_x_79:
[----:B-12---:R-:W-:Y:S01]  /*4180*/  SHF.L.U32 R2, RZ, 0x1f, RZ ;  /* 0x0000001fff027819 */ /* 0x006fe200000006ff */
[----:B------:R-:W-:Y:S01]  /*4190*/  UIADD3 UR5, UPT, UPT, UR7, 0x110, URZ ;  /* 0x0000011007057890 */ /* 0x000fe2000fffe0ff */
[----:B------:R-:W-:Y:S02]  /*41a0*/  PLOP3.LUT P0, PT, PT, PT, UP0, 0x80, 0x8 ;  /* 0x000000000008781c */ /* 0x000fe40003f0f008 */
[----:B------:R-:W1:Y:S02]  /*41b0*/  SYNCS.PHASECHK.TRANS64.TRYWAIT P1, [UR7+0x110], R2 ;  /* 0x00011002ff0075a7 */ /* 0x000e640008021107 */
[----:B-1----:R-:W-:Y:S09]  /*41c0*/  @!P1 BRA `(.L_x_81) ;  /* 0x00000048003c9947 */ /* 0x002ff20003800000 */
.L_x_178:
[----:B------:R-:W-:Y:S01]  /*41d0*/  @!UP0 UPRMT UR5, UR4, 0x654, UR5 ;  /* 0x0000065404058896 */ /* 0x000fe20008000005 */
[----:B------:R-:W-:Y:S02]  /*41e0*/  UMOV UR8, 0xffff ;  /* 0x0000ffff00087882 */ /* 0x000fe40000000000 */
[----:B------:R-:W-:-:S06]  /*41f0*/  UMOV UR4, 0x1 ;  /* 0x0000000100047882 */ /* 0x000fcc0000000000 */
[----:B------:R-:W-:Y:S01]  /*4200*/  @!P0 SYNCS.ARRIVE.TRANS64.RED.A1T0 RZ, [UR5], RZ ;  /* 0x000000ffffff89a7 */ /* 0x000fe20008100405 */
[----:B------:R-:W-:Y:S01]  /*4210*/  NOP ;  /* 0x0000000000007918 */ /* 0x000fe20000000000 */
[----:B-1----:R-:W1:Y:S01]  /*4220*/  LDS R0, [UR6+0x14] ;  /* 0x00001406ff007984 */ /* 0x002e620008000800 */
[----:B------:R-:W-:-:S04]  /*4230*/  ULOP3.LUT UR5, UR21, 0xffff, URZ, 0xc0, !UPT ;  /* 0x0000ffff15057892 */ /* 0x000fc8000f8ec0ff */
[----:B------:R-:W-:-:S04]  /*4240*/  USHF.R.U32.HI UR5, URZ, 0x5, UR5 ;  /* 0x00000005ff057899 */ /* 0x000fc80008011605 */
[----:B------:R-:W-:Y:S02]  /*4250*/  USHF.L.U32 UR8, UR8, UR5, URZ ;  /* 0x0000000508087299 */ /* 0x000fe400080006ff */
[----:B------:R-:W-:-:S04]  /*4260*/  USHF.L.U32 UR4, UR4, UR5, URZ ;  /* 0x0000000504047299 */ /* 0x000fc800080006ff */
[----:B-1----:R-:W-:-:S04]  /*4270*/  LOP3.LUT R0, R0, UR8, RZ, 0xc0, !PT ;  /* 0x0000000800007c12 */ /* 0x002fc8000f8ec0ff */
[----:B------:R-:W-:-:S13]  /*4280*/  ISETP.NE.AND P0, PT, R0, UR8, PT ;  /* 0x0000000800007c0c */ /* 0x000fda000bf05270 */
[----:B------:R-:W-:Y:S05]  /*4290*/  @P0 BRA `(.L_x_82) ;  /* 0x0000000000580947 */ /* 0x000fea0003800000 */
[----:B------:R-:W1:Y:S02]  /*42a0*/  LDS R0, [UR6+0x18] ;  /* 0x00001806ff007984 */ /* 0x000e640008000800 */
[----:B-1----:R-:W-:-:S04]  /*42b0*/  LOP3.LUT R0, R0, UR4, RZ, 0xc0, !PT ;  /* 0x0000000400007c12 */ /* 0x002fc8000f8ec0ff */
[----:B------:R-:W-:-:S13]  /*42c0*/  ISETP.NE.AND P0, PT, R0, UR4, PT ;  /* 0x0000000400007c0c */ /* 0x000fda000bf05270 */
[----:B------:R-:W-:Y:S05]  /*42d0*/  @P0 BRA `(.L_x_83) ;  /* 0x00000000003c0947 */ /* 0x000fea0003800000 */
[----:B------:R-:W1:Y:S01]  /*42e0*/  S2R R2, SR_LANEID ;  /* 0x0000000000027919 */ /* 0x000e620000000000 */
[----:B------:R-:W-:Y:S01]  /*42f0*/  ULOP3.LUT UR8, URZ, UR8, URZ, 0x33, !UPT ;  /* 0x00000008ff087292 */ /* 0x000fe2000f8e33ff */
[----:B------:R-:W-:Y:S02]  /*4300*/  VOTEU.ANY UR7, UPT, PT ;  /* 0x0000000000077886 */ /* 0x000fe400038e0100 */
[----:B------:R-:W-:-:S03]  /*4310*/  UFLO.U32 UR7, UR7 ;  /* 0x00000007000772bd */ /* 0x000fc600080e0000 */
[----:B------:R-:W-:-:S04]  /*4320*/  IMAD.U32 R0, RZ, RZ, UR8 ;  /* 0x00000008ff007e24 */ /* 0x000fc8000f8e00ff */
[----:B------:R2:W4:Y:S02]  /*4330*/  REDUX UR5, R0 ;  /* 0x00000000000573c4 */ /* 0x0005240000000000 */
[----:B------:R1:W-:Y:S02]  /*4340*/  UTCATOMSWS.AND URZ, UR8 ;  /* 0x0000000800ff79e3 */ /* 0x0003e40008000000 */
[----:B-1----:R-:W-:Y:S02]  /*4350*/  ISETP.EQ.U32.AND P0, PT, R2, UR7, PT ;  /* 0x0000000702007c0c */ /* 0x002fe4000bf02070 */
[----:B--2---:R-:W-:Y:S02]  /*4360*/  LOP3.LUT R0, RZ, UR4, RZ, 0x33, !PT ;  /* 0x00000004ff007c12 */ /* 0x004fe4000f8e33ff */
[----:B----4-:R-:W-:Y:S02]  /*4370*/  MOV R2, UR5 ;  /* 0x0000000500027c02 */ /* 0x010fe40008000f00 */
[----:B------:R-:W1:Y:S07]  /*4380*/  REDUX UR4, R0 ;  /* 0x00000000000473c4 */ /* 0x000e6e0000000000 */
[----:B------:R2:W-:Y:S01]  /*4390*/  @P0 ATOMS.AND RZ, [UR6+0x14], R2 ;  /* 0x00001402ffff098c */ /* 0x0005e2000a800006 */
[----:B-1----:R-:W-:-:S05]  /*43a0*/  IMAD.U32 R0, RZ, RZ, UR4 ;  /* 0x00000004ff007e24 */ /* 0x002fca000f8e00ff */
[----:B------:R2:W-:Y:S01]  /*43b0*/  @P0 ATOMS.AND RZ, [UR6+0x18], R0 ;  /* 0x00001800ffff098c */ /* 0x0005e2000a800006 */
[----:B------:R-:W-:Y:S05]  /*43c0*/  BRA `(.L_x_84) ;  /* 0x0000000000147947 */ /* 0x000fea0003800000 */
.L_x_83:
[----:B------:R-:W-:Y:S02]  /*43d0*/  MOV R2, 0x43f0 ;  /* 0x000043f000027802 */ /* 0x000fe40000000f00 */
[----:B---3-5:R-:W-:Y:S05]  /*43e0*/  CALL.REL.NOINC `($__internal_0_$__cuda_sm10x_tcgen05_guardrail_trap_col_being_dealloced_not_returned_by_alloc) ;  /* 0x0000004c001c7944 */ /* 0x028fea0003c00000 */
[----:B------:R-:W-:Y:S05]  /*43f0*/  BRA `(.L_x_84) ;  /* 0x0000000000087947 */ /* 0x000fea0003800000 */
.L_x_82:
[----:B------:R-:W-:Y:S02]  /*4400*/  MOV R2, 0x4420 ;  /* 0x0000442000027802 */ /* 0x000fe40000000f00 */
[----:B---3-5:R-:W-:Y:S05]  /*4410*/  CALL.REL.NOINC `($__internal_2_$__cuda_sm10x_tcgen05_guardrail_trap_unallocated_columns_being_dealloced) ;  /* 0x0000004c00287944 */ /* 0x028fea0003c00000 */
.L_x_84:
[----:B------:R-:W-:Y:S01]  /*4420*/  NOP ;  /* 0x0000000000007918 */ /* 0x000fe20000000000 */
[----:B------:R-:W-:Y:S05]  /*4430*/  EXIT ;  /* 0x000000000000794d */ /* 0x000fea0003800000 */
.L_x_55:
[----:B------:R-:W-:-:S09]  /*4440*/  UISETP.NE.OR UP5, UPT, UR10, 0x3, !UP5 ;  /* 0x000000030a00788c */ /* 0x000fd2000efa5670 */
[----:B------:R-:W-:Y:S05]  /*4450*/  BRA.U UP5, `(.L_x_85) ;  /* 0x0000001105047547 */ /* 0x000fea000b800000 */
[----:B------:R-:W1:Y:S01]  /*4460*/  LDC R0, c[0x0][0xb30] ;  /* 0x0002cc00ff007b82 */ /* 0x000e620000000800 */
[----:B------:R-:W2:Y:S01]  /*4470*/  LDCU.64 UR8, c[0x0][0x888] ;  /* 0x00011100ff0877ac */ /* 0x000ea20008000a00 */
[----:B------:R-:W-:Y:S01]  /*4480*/  IMAD.MOV.U32 R30, RZ, RZ, 0x1 ;  /* 0x00000001ff1e7424 */ /* 0x000fe200078e00ff */
[----:B------:R-:W-:Y:S01]  /*4490*/  CS2R R28, SRZ ;  /* 0x00000000001c7805 */ /* 0x000fe2000001ff00 */
[----:B------:R-:W-:Y:S01]  /*44a0*/  IMAD.MOV.U32 R25, RZ, RZ, 0x2000 ;  /* 0x00002000ff197424 */ /* 0x000fe200078e00ff */
[----:B------:R-:W3:Y:S03]  /*44b0*/  LDCU.64 UR4, c[0x0][0x890] ;  /* 0x00011200ff0477ac */ /* 0x000ee60008000a00 */
[----:B------:R-:W4:Y:S01]  /*44c0*/  LDC R24, c[0x0][0x370] ;  /* 0x0000dc00ff187b82 */ /* 0x000f220000000800 */
[----:B------:R-:W-:Y:S01]  /*44d0*/  UMOV UR6, 0x400 ;  /* 0x0000040000067882 */ /* 0x000fe20000000000 */
[----:B------:R-:W-:-:S02]  /*44e0*/  UPLOP3.LUT UP1, UPT, UPT, UPT, UPT, 0x40, 0x4 ;  /* 0x000000000004789c */ /* 0x000fc40003f2e870 */
[----:B------:R-:W-:-:S04]  /*44f0*/  ULEA UR6, UR37, UR6, 0x18 ;  /* 0x0000000625067291 */ /* 0x000fc8000f8ec0ff */
[----:B------:R-:W4:Y:S01]  /*4500*/  LDC R3, c[0x0][0xb0c] ;  /* 0x0002c300ff037b82 */ /* 0x000f220000000800 */
[----:B------:R-:W-:Y:S02]  /*4510*/  UIADD3 UR13, UPT, UPT, UR6, 0x58, URZ ;  /* 0x00000058060d7890 */ /* 0x000fe4000fffe0ff */
[----:B--2---:R-:W-:Y:S02]  /*4520*/  UISETP.NE.U32.AND UP2, UPT, UR8, URZ, UPT ;  /* 0x000000ff0800728c */ /* 0x004fe4000bf45070 */
[----:B------:R-:W-:Y:S02]  /*4530*/  UIADD3 UR33, UPT, UPT, UR6, 0x40, URZ ;  /* 0x0000004006217890 */ /* 0x000fe4000fffe0ff */
[----:B---3--:R-:W-:Y:S01]  /*4540*/  UISETP.NE.U32.AND UP3, UPT, UR4, URZ, UPT ;  /* 0x000000ff0400728c */ /* 0x008fe2000bf65070 */
[----:B------:R-:W2:Y:S01]  /*4550*/  LDC R18, c[0x0][0xb20] ;  /* 0x0002c800ff127b82 */ /* 0x000ea20000000800 */
[----:B-1----:R-:W-:Y:S01]  /*4560*/  ISETP.NE.AND P1, PT, R0, 0x1, PT ;  /* 0x000000010000780c */ /* 0x002fe20003f25270 */
[----:B------:R-:W-:-:S02]  /*4570*/  UISETP.NE.AND.EX UP2, UPT, UR9, URZ, UPT, UP2 ;  /* 0x000000ff0900728c */ /* 0x000fc4000bf45320 */
[----:B------:R-:W-:Y:S02]  /*4580*/  UIADD3 UR25, UPT, UPT, UR6, 0x48, URZ ;  /* 0x0000004806197890 */ /* 0x000fe4000fffe0ff */
[----:B------:R-:W-:Y:S02]  /*4590*/  UIADD3 UR17, UPT, UPT, UR6, 0x50, URZ ;  /* 0x0000005006117890 */ /* 0x000fe4000fffe0ff */
[----:B-----5:R-:W1:Y:S01]  /*45a0*/  LDC.64 R32, c[0x0][0x348] ;  /* 0x0000d200ff207b82 */ /* 0x020e620000000a00 */
[----:B------:R-:W-:Y:S02]  /*45b0*/  UPRMT UR13, UR37, 0x654, UR13 ;  /* 0x00000654250d7896 */ /* 0x000fe4000800000d */
[----:B------:R-:W-:-:S05]  /*45c0*/  UISETP.NE.AND.EX UP3, UPT, UR5, URZ, UPT, UP3 ;  /* 0x000000ff0500728c */ /* 0x000fca000bf65330 */
[----:B------:R-:W3:Y:S08]  /*45d0*/  LDC.64 R16, c[0x0][0xb10] ;  /* 0x0002c400ff107b82 */ /* 0x000ef00000000a00 */
[----:B------:R-:W1:Y:S08]  /*45e0*/  LDC.64 R6, c[0x0][0xb18] ;  /* 0x0002c600ff067b82 */ /* 0x000e700000000a00 */
[----:B------:R-:W1:Y:S08]  /*45f0*/  LDC.64 R4, c[0x0][0xb28] ;  /* 0x0002ca00ff047b82 */ /* 0x000e700000000a00 */
[----:B--2-4-:R-:W1:Y:S02]  /*4600*/  LDC R19, c[0x0][0x374] ;  /* 0x0000dd00ff137b82 */ /* 0x014e640000000800 */
.L_x_96:
[C---:B------:R-:W-:Y:S02]  /*4610*/  LEA R0, R29.reuse, UR6, 0x3 ;  /* 0x000000061d007c11 */ /* 0x040fe4000f8e18ff */
[----:B------:R-:W-:Y:S02]  /*4620*/  SHF.L.U32 R2, R28, 0x1f, RZ ;  /* 0x0000001f1c027819 */ /* 0x000fe400000006ff */
[----:B------:R-:W-:Y:S02]  /*4630*/  LEA R20, R29, UR6, 0x4 ;  /* 0x000000061d147c11 */ /* 0x000fe4000f8e20ff */
[----:B--2---:R-:W2:Y:S02]  /*4640*/  SYNCS.PHASECHK.TRANS64.TRYWAIT P0, [R0+URZ+0x90], R2 ;  /* 0x00009002000075a7 */ /* 0x004ea400080011ff */
[----:B--2---:R-:W-:Y:S05]  /*4650*/  @!P0 BRA `(.L_x_86) ;  /* 0x0000004400308947 */ /* 0x004fea0003800000 */
.L_x_179:
[----:B------:R-:W-:Y:S01]  /*4660*/  ISETP.GE.AND P0, PT, R26, 0x1, PT ;  /* 0x000000011a00780c */ /* 0x000fe20003f06270 */
[----:B------:R-:W4:Y:S01]  /*4670*/  LDS.128 R20, [R20+0x120] ;  /* 0x0001200014147984 */ /* 0x000f220000000c00 */
[----:B--2---:R-:W-:Y:S01]  /*4680*/  VIADD R0, R0, 0xa0 ;  /* 0x000000a000007836 */ /* 0x004fe20000000000 */
[----:B------:R-:W-:Y:S01]  /*4690*/  @!PT LDS RZ, [RZ] ;  /* 0x00000000fffff984 */ /* 0x000fe20000000800 */
[----:B------:R-:W-:Y:S01]  /*46a0*/  @!PT LDS RZ, [RZ] ;  /* 0x00000000fffff984 */ /* 0x000fe20000000800 */
[----:B------:R-:W-:Y:S01]  /*46b0*/  @!PT LDS RZ, [RZ] ;  /* 0x00000000fffff984 */ /* 0x000fe20000000800 */
[----:B------:R-:W-:Y:S01]  /*46c0*/  @!PT LDS RZ, [RZ] ;  /* 0x00000000fffff984 */ /* 0x000fe20000000800 */
[----:B------:R2:W-:Y:S06]  /*46d0*/  MEMBAR.ALL.CTA ;  /* 0x0000000000007992 */ /* 0x0005ec0000008000 */
[----:B--2---:R-:W2:Y:S01]  /*46e0*/  FENCE.VIEW.ASYNC.S ;  /* 0x00000000000073c6 */ /* 0x004ea20000000000 */
[----:B------:R-:W-:Y:S04]  /*46f0*/  PRMT R0, RZ, 0x654, R0 ;  /* 0x00000654ff007816 */ /* 0x000fe80000000000 */
[----:B--2---:R2:W-:Y:S01]  /*4700*/  SYNCS.ARRIVE.TRANS64.RED.A1T0 RZ, [R0+URZ], RZ ;  /* 0x000000ff00ff79a7 */ /* 0x0045e200081004ff */
[----:B----4-:R-:W-:Y:S11]  /*4710*/  LOP3.LUT P3, RZ, R22, 0x1, RZ, 0xc0, !PT ;  /* 0x0000000116ff7812 */ /* 0x010ff6000786c0ff */
[----:B------:R-:W-:Y:S02]  /*4720*/  @!UPT UIADD3 URZ, UPT, UPT, URZ, URZ, URZ ;  /* 0x000000fffffff290 */ /* 0x000fe4000fffe0ff */
[----:B------:R-:W-:Y:S02]  /*4730*/  @P3 MOV R11, R20 ;  /* 0x00000014000b3202 */ /* 0x000fe40000000f00 */
[----:B------:R-:W-:Y:S01]  /*4740*/  @P3 LOP3.LUT R10, R21, 0xffff, RZ, 0xc0, !PT ;  /* 0x0000ffff150a3812 */ /* 0x000fe200078ec0ff */
[----:B--2---:R-:W-:Y:S06]  /*4750*/  @!P0 BRA `(.L_x_87) ;  /* 0x0000000000a48947 */ /* 0x004fec0003800000 */
[-C--:B-1----:R-:W-:Y:S01]  /*4760*/  IMAD.HI.U32 R0, R19, R7.reuse, RZ ;  /* 0x0000000713007227 */ /* 0x082fe200078e00ff */
[----:B------:R-:W-:Y:S02]  /*4770*/  ISETP.NE.AND P0, PT, R6, 0x1, PT ;  /* 0x000000010600780c */ /* 0x000fe40003f05270 */
[----:B------:R-:W-:Y:S01]  /*4780*/  ISETP.NE.AND P2, PT, R26, 0x1, PT ;  /* 0x000000011a00780c */ /* 0x000fe20003f45270 */
[----:B---3--:R-:W-:Y:S01]  /*4790*/  IMAD.HI.U32 R9, R24, R16, RZ ;  /* 0x0000001018097227 */ /* 0x008fe200078e00ff */
[----:B------:R-:W-:Y:S02]  /*47a0*/  SHF.R.U32.HI R0, RZ, R18, R0 ;  /* 0x00000012ff007219 */ /* 0x000fe40000011600 */
[----:B------:R-:W-:Y:S01]  /*47b0*/  ISETP.NE.AND P4, PT, R3, 0x1, PT ;  /* 0x000000010300780c */ /* 0x000fe20003f85270 */
[----:B------:R-:W-:Y:S01]  /*47c0*/  IMAD.HI.U32 R13, R10, R7, RZ ;  /* 0x000000070a0d7227 */ /* 0x000fe200078e00ff */
[----:B------:R-:W-:Y:S02]  /*47d0*/  SHF.R.U32.HI R9, RZ, R17, R9 ;  /* 0x00000011ff097219 */ /* 0x000fe40000011609 */
[----:B------:R-:W-:Y:S01]  /*47e0*/  SEL R0, R19, R0, !P0 ;  /* 0x0000000013007207 */ /* 0x000fe20004000000 */
[----:B------:R-:W-:Y:S01]  /*47f0*/  IMAD.HI.U32 R12, R11, R16, RZ ;  /* 0x000000100b0c7227 */ /* 0x000fe200078e00ff */
[----:B------:R-:W-:Y:S03]  /*4800*/  SEL R9, R24, R9, !P4 ;  /* 0x0000000918097207 */ /* 0x000fe60006000000 */
[-C--:B------:R-:W-:Y:S01]  /*4810*/  IMAD.HI.U32 R8, R0, R4.reuse, RZ ;  /* 0x0000000400087227 */ /* 0x080fe200078e00ff */
[----:B------:R-:W-:Y:S03]  /*4820*/  SHF.R.U32.HI R12, RZ, R17, R12 ;  /* 0x00000011ff0c7219 */ /* 0x000fe6000001160c */
[----:B------:R-:W-:Y:S01]  /*4830*/  IMAD.HI.U32 R2, R9, R4, RZ ;  /* 0x0000000409027227 */ /* 0x000fe200078e00ff */
[-C--:B------:R-:W-:Y:S02]  /*4840*/  @P2 SHF.R.U32.HI R0, RZ, R5.reuse, R8 ;  /* 0x00000005ff002219 */ /* 0x080fe40000011608 */
[----:B------:R-:W-:Y:S02]  /*4850*/  SHF.R.U32.HI R8, RZ, R18, R13 ;  /* 0x00000012ff087219 */ /* 0x000fe4000001160d */
[----:B------:R-:W-:Y:S01]  /*4860*/  @P2 SHF.R.U32.HI R9, RZ, R5, R2 ;  /* 0x00000005ff092219 */ /* 0x000fe20000011602 */
[----:B------:R-:W-:Y:S01]  /*4870*/  IMAD R0, R26, R0, RZ ;  /* 0x000000001a007224 */ /* 0x000fe200078e02ff */
[----:B------:R-:W-:Y:S02]  /*4880*/  SEL R8, R10, R8, !P0 ;  /* 0x000000080a087207 */ /* 0x000fe40004000000 */
[----:B------:R-:W-:Y:S01]  /*4890*/  SEL R2, R11, R12, !P4 ;  /* 0x0000000c0b027207 */ /* 0x000fe20006000000 */
[----:B------:R-:W-:Y:S01]  /*48a0*/  IMAD R12, R26, R9, RZ ;  /* 0x000000091a0c7224 */ /* 0x000fe200078e02ff */
[C---:B------:R-:W-:Y:S01]  /*48b0*/  ISETP.GE.AND P0, PT, R8.reuse, R0, PT ;  /* 0x000000000800720c */ /* 0x040fe20003f06270 */
[----:B------:R-:W-:Y:S03]  /*48c0*/  IMAD.HI.U32 R0, R8, R4, RZ ;  /* 0x0000000408007227 */ /* 0x000fe600078e00ff */
[----:B------:R-:W-:Y:S02]  /*48d0*/  ISETP.GE.OR P0, PT, R2, R12, P0 ;  /* 0x0000000c0200720c */ /* 0x000fe40000706670 */
[-C--:B------:R-:W-:Y:S04]  /*48e0*/  SHF.R.U32.HI R0, RZ, R5.reuse, R0 ;  /* 0x00000005ff007219 */ /* 0x080fe80000011600 */
[----:B------:R-:W-:Y:S05]  /*48f0*/  SEL R13, R8, R0, !P2 ;  /* 0x00000000080d7207 */ /* 0x000fea0005000000 */
[----:B------:R-:W-:Y:S02]  /*4900*/  IMAD.MOV R12, RZ, RZ, -R13 ;  /* 0x000000ffff0c7224 */ /* 0x000fe400078e0a0d */
[----:B------:R-:W-:Y:S04]  /*4910*/  @!P0 IMAD.HI.U32 R0, R2, R4, RZ ;  /* 0x0000000402008227 */ /* 0x000fe800078e00ff */
[----:B------:R-:W-:Y:S01]  /*4920*/  IMAD R12, R26, R12, R8 ;  /* 0x0000000c1a0c7224 */ /* 0x000fe200078e0208 */
[----:B------:R-:W-:Y:S04]  /*4930*/  @!P0 SHF.R.U32.HI R0, RZ, R5, R0 ;  /* 0x00000005ff008219 */ /* 0x000fe80000011600 */
[----:B------:R-:W-:Y:S04]  /*4940*/  @!P0 SEL R0, R2, R0, !P2 ;  /* 0x0000000002008207 */ /* 0x000fe80005000000 */
[----:B------:R-:W-:Y:S01]  /*4950*/  @!P0 IADD3 R13, PT, PT, R13, -R0, RZ ;  /* 0x800000000d0d8210 */ /* 0x000fe20007ffe0ff */
[----:B------:R-:W-:Y:S01]  /*4960*/  @!P0 IMAD R0, R9, R12, R0 ;  /* 0x0000000c09008224 */ /* 0x000fe200078e0200 */
[----:B------:R-:W-:Y:S01]  /*4970*/  IADD3 R9, PT, PT, -R8, RZ, RZ ;  /* 0x000000ff08097210 */ /* 0x000fe20007ffe1ff */
[--C-:B------:R-:W-:Y:S02]  /*4980*/  IMAD.MOV R12, RZ, RZ, -R2.reuse ;  /* 0x000000ffff0c7224 */ /* 0x100fe400078e0a02 */
[----:B------:R-:W-:Y:S02]  /*4990*/  @!P0 IMAD R8, R13, R26, R2 ;  /* 0x0000001a0d088224 */ /* 0x000fe400078e0202 */
[----:B------:R-:W-:Y:S02]  /*49a0*/  @!P0 IMAD.MOV.U32 R2, RZ, RZ, R0 ;  /* 0x000000ffff028224 */ /* 0x000fe400078e0000 */
[----:B------:R-:W-:Y:S02]  /*49b0*/  IMAD R11, R3, R12, R11 ;  /* 0x0000000c030b7224 */ /* 0x000fe400078e020b */
[----:B------:R-:W-:Y:S02]  /*49c0*/  IMAD R10, R6, R9, R10 ;  /* 0x00000009060a7224 */ /* 0x000fe400078e020a */
[----:B------:R-:W-:Y:S02]  /*49d0*/  IMAD R11, R2, R3, R11 ;  /* 0x00000003020b7224 */ /* 0x000fe400078e020b */
[----:B------:R-:W-:Y:S02]  /*49e0*/  IMAD R10, R8, R6, R10 ;  /* 0x00000006080a7224 */ /* 0x000fe400078e020a */
.L_x_87:
[----:B------:R-:W-:Y:S05]  /*49f0*/  BRA.U UP1, `(.L_x_88) ;  /* 0x0000000101107547 */ /* 0x000fea000b800000 */
[----:B------:R-:W-:Y:S04]  /*4a00*/  MOV R2, UR7 ;  /* 0x0000000700027c02 */ /* 0x000fe80008000f00 */
[----:B------:R-:W-:Y:S04]  /*4a10*/  SHF.L.U32 R2, R2, 0x1f, RZ ;  /* 0x0000001f02027819 */ /* 0x000fe800000006ff */
[----:B------:R-:W2:Y:S02]  /*4a20*/  SYNCS.PHASECHK.TRANS64.TRYWAIT P0, [UR6+0x88], R2 ;  /* 0x00008802ff0075a7 */ /* 0x000ea40008001106 */
[----:B--2---:R-:W-:Y:S05]  /*4a30*/  @!P0 BRA `(.L_x_89) ;  /* 0x00000040004c8947 */ /* 0x004fea0003800000 */
.L_x_88:
[----:B------:R-:W-:Y:S02]  /*4a40*/  R2UR UR35, R14 ;  /* 0x000000000e2372ca */ /* 0x000fe400000e0000 */
[----:B------:R-:W-:Y:S02]  /*4a50*/  R2UR UR34, R15 ;  /* 0x000000000f2272ca */ /* 0x000fe400000e0000 */
[----:B------:R-:W-:Y:S02]  /*4a60*/  ISETP.NE.U32.AND P2, PT, RZ, UR4, PT ;  /* 0x00000004ff007c0c */ /* 0x000fe4000bf45070 */
[----:B------:R-:W-:Y:S02]  /*4a70*/  SHF.L.U32 R14, R30, 0x1f, RZ ;  /* 0x0000001f1e0e7819 */ /* 0x000fe400000006ff */
[----:B------:R-:W-:Y:S05]  /*4a80*/  ISETP.NE.AND.EX P2, PT, RZ, UR5, PT, P2 ;  /* 0x00000005ff007c0c */ /* 0x000fea000bf45320 */
[----:B------:R-:W-:Y:S02]  /*4a90*/  USHF.L.U32 UR35, UR35, 0x7, URZ ;  /* 0x0000000723237899 */ /* 0x000fe400080006ff */
[----:B------:R-:W-:Y:S01]  /*4aa0*/  USHF.L.U32 UR34, UR34, 0x6, URZ ;  /* 0x0000000622227899 */ /* 0x000fe200080006ff */
[----:B------:R-:W-:Y:S11]  /*4ab0*/  BRA.U !UP3, `(.L_x_90) ;  /* 0x000000010b347547 */ /* 0x000ff6000b800000 */
[----:B------:R-:W-:Y:S01]  /*4ac0*/  UPLOP3.LUT UP0, UPT, UPT, UPT, UP2, 0x80, 0x8 ;  /* 0x000000000008789c */ /* 0x000fe20003f0f020 */
[----:B--2---:R-:W-:Y:S02]  /*4ad0*/  HFMA2 R0, -RZ, RZ, 0, 5.9604644775390625e-08 ;  /* 0x00000001ff007431 */ /* 0x004fe400000001ff */
[----:B------:R-:W-:Y:S03]  /*4ae0*/  IMAD.MOV.U32 R64, RZ, RZ, 0x1 ;  /* 0x00000001ff407424 */ /* 0x000fe600078e00ff */
[----:B------:R-:W-:Y:S05]  /*4af0*/  PLOP3.LUT P0, PT, PT, PT, UP0, 0x80, 0x8 ;  /* 0x000000000008781c */ /* 0x000fea0003f0f008 */
[----:B------:R-:W2:Y:S01]  /*4b00*/  @UP0 LDCU.64 UR10, c[0x0][0x888] ;  /* 0x00011100ff0a07ac */ /* 0x000ea20008000a00 */
[----:B------:R-:W-:Y:S07]  /*4b10*/  @UP0 UIMAD UR8, UR36, UR4, URZ ;  /* 0x00000004240802a4 */ /* 0x000fee000f8e02ff */
[----:B------:R-:W-:Y:S01]  /*4b20*/  @!P0 PRMT R64, R0, 0x7610, R64 ;  /* 0x0000761000408816 */ /* 0x000fe20000000040 */
[----:B--2---:R-:W-:Y:S03]  /*4b30*/  @UP0 UIMAD.WIDE UR10, UR8, 0x4, UR10 ;  /* 0x00000004080a08a5 */ /* 0x004fe6000f8e020a */
[----:B------:R-:W2:Y:S03]  /*4b40*/  @!UP0 LDCU UR8, c[0x0][0x880] ;  /* 0x00011000ff0887ac */ /* 0x000ea60008000800 */
[----:B------:R-:W-:Y:S01]  /*4b50*/  IMAD.U32 R8, RZ, RZ, UR10 ;  /* 0x0000000aff087e24 */ /* 0x000fe2000f8e00ff */
[----:B------:R-:W-:Y:S05]  /*4b60*/  MOV R9, UR11 ;  /* 0x0000000b00097c02 */ /* 0x000fea0008000f00 */
[----:B------:R4:W5:Y:S02]  /*4b70*/  @P0 LDG.E R35, desc[UR46][R8.64] ;  /* 0x0000002e08230981 */ /* 0x000964000c1e1900 */
[----:B--2-4-:R-:W-:Y:S07]  /*4b80*/  @!P0 IMAD.U32 R35, RZ, RZ, UR8 ;  /* 0x00000008ff238e24 */ /* 0x014fee000f8e00ff */
.L_x_90:
[----:B-----5:R-:W-:Y:S01]  /*4b90*/  @!P2 FSETP.EQ.AND P0, PT, R35, RZ, PT ;  /* 0x000000ff2300a20b */ /* 0x020fe20003f02000 */
[----:B------:R-:W-:Y:S01]  /*4ba0*/  @!UPT UIADD3 URZ, UPT, UPT, URZ, URZ, URZ ;  /* 0x000000fffffff290 */ /* 0x000fe2000fffe0ff */
[----:B------:R-:W-:Y:S11]  /*4bb0*/  @!P2 BRA `(.L_x_91) ;  /* 0x000000000014a947 */ /* 0x000ff60003800000 */
[----:B------:R-:W-:Y:S02]  /*4bc0*/  LOP3.LUT P2, RZ, R64, 0xff, RZ, 0xc0, !PT ;  /* 0x000000ff40ff7812 */ /* 0x000fe4000784c0ff */
[----:B------:R-:W-:Y:S04]  /*4bd0*/  PLOP3.LUT P0, PT, PT, PT, UP0, 0x80, 0x8 ;  /* 0x000000000008781c */ /* 0x000fe80003f0f008 */
[----:B------:R-:W-:Y:S07]  /*4be0*/  PLOP3.LUT P0, PT, P0, PT, PT, 0x8, 0x80 ;  /* 0x000000000080781c */ /* 0x000fee000070e170 */
[----:B------:R-:W-:Y:S11]  /*4bf0*/  @P2 FSETP.EQ.AND P0, PT, R35, RZ, PT ;  /* 0x000000ff2300220b */ /* 0x000ff60003f02000 */
[----:B------:R-:W-:Y:S02]  /*4c00*/  @!UPT UIADD3 URZ, UPT, UPT, URZ, URZ, URZ ;  /* 0x000000fffffff290 */ /* 0x000fe4000fffe0ff */
.L_x_91:
[----:B------:R-:W4:Y:S01]  /*4c10*/  SYNCS.PHASECHK.TRANS64.TRYWAIT P2, [UR6+0x60], R14 ;  /* 0x0000600eff0075a7 */ /* 0x000f220008041106 */
[----:B------:R-:W-:Y:S04]  /*4c20*/  ELECT P4, URZ, PT ;  /* 0x0000000000ff782f */ /* 0x000fe80003880000 */
[----:B------:R-:W-:Y:S11]  /*4c30*/  PLOP3.LUT P4, PT, P0, P4, PT, 0xf2, 0x2f ;  /* 0x00000000002f781c */ /* 0x000ff60000789e72 */
[----:B------:R-:W-:Y:S02]  /*4c40*/  @!UPT UIADD3 URZ, UPT, UPT, URZ, URZ, URZ ;  /* 0x000000fffffff290 */ /* 0x000fe4000fffe0ff */
[----:B-1----:R-:W-:Y:S05]  /*4c50*/  @!P4 IADD3 R8, P0, PT, R32, 0x580, RZ ;  /* 0x000005802008c810 */ /* 0x002fea0007f1e0ff */
[----:B--2---:R-:W-:Y:S01]  /*4c60*/  @!P4 IMAD.X R2, RZ, RZ, R33, P0 ;  /* 0x000000ffff02c224 */ /* 0x004fe200000e0621 */
[----:B----4-:R-:W-:Y:S07]  /*4c70*/  @!P2 BRA `(.L_x_92) ;  /* 0x0000003c00d4a947 */ /* 0x010fee0003800000 */
.L_x_182:
[----:B------:R-:W-:Y:S01]  /*4c80*/  @!P4 R2UR UR8, R2 ;  /* 0x000000000208c2ca */ /* 0x000fe200000e0000 */
[----:B------:R-:W-:Y:S01]  /*4c90*/  VOTEU.ALL UP1, P4 ;  /* 0x0000000000ff7886 */ /* 0x000fe20002020000 */
[----:B------:R-:W-:Y:S01]  /*4ca0*/  @!P4 R2UR UR9, R8 ;  /* 0x000000000809c2ca */ /* 0x000fe200000e0000 */
[----:B-1----:R-:W-:Y:S01]  /*4cb0*/  @!P4 IMAD.MOV.U32 R0, RZ, RZ, 0x2000 ;  /* 0x00002000ff00c424 */ /* 0x002fe200078e00ff */
[----:B------:R-:W-:Y:S01]  /*4cc0*/  UMOV UR10, 0x0 ;  /* 0x00000000000a7882 */ /* 0x000fe20000000000 */
[----:B------:R-:W-:Y:S01]  /*4cd0*/  UMOV UR11, 0x10000000 ;  /* 0x10000000000b7882 */ /* 0x000fe20000000000 */
[----:B------:R-:W-:Y:S01]  /*4ce0*/  @!UP1 UIADD3 UR32, UPT, UPT, UR6, 0x200, URZ ;  /* 0x0000020006209890 */ /* 0x000fe2000fffe0ff */
[----:B------:R-:W-:Y:S06]  /*4cf0*/  VOTEU.ALL UP1, P4 ;  /* 0x0000000000ff7886 */ /* 0x000fec0002020000 */
[----:B------:R-:W-:Y:S01]  /*4d00*/  IMAD.U32 R9, RZ, RZ, UR8 ;  /* 0x00000008ff097e24 */ /* 0x000fe2000f8e00ff */
[----:B------:R-:W-:Y:S01]  /*4d10*/  UPRMT UR8, UR37, 0x654, UR33 ;  /* 0x0000065425087896 */ /* 0x000fe20008000021 */
[----:B------:R-:W-:Y:S03]  /*4d20*/  IMAD.U32 R8, RZ, RZ, UR9 ;  /* 0x00000009ff087e24 */ /* 0x000fe6000f8e00ff */
[----:B------:R-:W-:Y:S02]  /*4d30*/  @!P4 R2UR UR15, R9 ;  /* 0x00000000090fc2ca */ /* 0x000fe400000e0000 */
[----:B------:R-:W-:Y:S02]  /*4d40*/  @!P4 R2UR UR14, R8 ;  /* 0x00000000080ec2ca */ /* 0x000fe400000e0000 */
[----:B------:R-:W-:Y:S05]  /*4d50*/  @!P4 IADD3 R8, P0, PT, R32, 0x580, RZ ;  /* 0x000005802008c810 */ /* 0x000fea0007f1e0ff */
[----:B------:R-:W-:Y:S06]  /*4d60*/  @!P4 IMAD.X R2, RZ, RZ, R33, P0 ;  /* 0x000000ffff02c224 */ /* 0x000fec00000e0621 */
[----:B------:R1:W-:Y:S01]  /*4d70*/  @!UP1 UTMALDG.3D [UR32], [UR14], desc[UR10] ;  /* 0x00000a200e0095b4 */ /* 0x0003e20008011000 */
[----:B------:R1:W-:Y:S01]  /*4d80*/  @!P4 SYNCS.ARRIVE.TRANS64.RED.A0TR RZ, [UR6+0x40], R0 ;  /* 0x00004000ffffc9a7 */ /* 0x0003e20008300406 */
[----:B------:R-:W-:Y:S01]  /*4d90*/  SYNCS.ARRIVE.TRANS64.RED.A1T0 RZ, [UR8], RZ ;  /* 0x000000ffffff79a7 */ /* 0x000fe20008100408 */
[----:B------:R-:W2:Y:S02]  /*4da0*/  SYNCS.PHASECHK.TRANS64.TRYWAIT P2, [UR6+0x68], R14 ;  /* 0x0000680eff0075a7 */ /* 0x000ea40008041106 */
[----:B-12---:R-:W-:Y:S05]  /*4db0*/  @!P2 BRA `(.L_x_93) ;  /* 0x0000003c009ca947 */ /* 0x006fea0003800000 */
.L_x_184:
[----:B------:R-:W-:Y:S01]  /*4dc0*/  @!P4 R2UR UR8, R2 ;  /* 0x000000000208c2ca */ /* 0x000fe200000e0000 */
[----:B------:R-:W-:Y:S01]  /*4dd0*/  VOTEU.ALL UP1, P4 ;  /* 0x0000000000ff7886 */ /* 0x000fe20002020000 */
[----:B------:R-:W-:Y:S01]  /*4de0*/  @!P4 R2UR UR9, R8 ;  /* 0x000000000809c2ca */ /* 0x000fe200000e0000 */
[----:B-1----:R-:W-:Y:S01]  /*4df0*/  @!P4 IMAD.MOV.U32 R0, RZ, RZ, 0x2000 ;  /* 0x00002000ff00c424 */ /* 0x002fe200078e00ff */
[----:B------:R-:W-:Y:S01]  /*4e00*/  UMOV UR10, 0x0 ;  /* 0x00000000000a7882 */ /* 0x000fe20000000000 */
[----:B------:R-:W-:Y:S01]  /*4e10*/  UMOV UR11, 0x10000000 ;  /* 0x10000000000b7882 */ /* 0x000fe20000000000 */
[----:B------:R-:W-:Y:S02]  /*4e20*/  @!UP1 UIADD3 UR26, UPT, UPT, UR34, 0x10, URZ ;  /* 0x00000010221a9890 */ /* 0x000fe4000fffe0ff */
[----:B------:R-:W-:Y:S01]  /*4e30*/  @!UP1 UIADD3 UR24, UPT, UPT, UR6, 0x2200, URZ ;  /* 0x0000220006189890 */ /* 0x000fe2000fffe0ff */
[----:B------:R-:W-:Y:S01]  /*4e40*/  VOTEU.ALL UP1, P4 ;  /* 0x0000000000ff7886 */ /* 0x000fe20002020000 */
[----:B------:R-:W-:Y:S01]  /*4e50*/  UMOV UR27, UR35 ;  /* 0x00000023001b7c82 */ /* 0x000fe20008000000 */
[----:B------:R-:W-:Y:S02]  /*4e60*/  UMOV UR28, UR36 ;  /* 0x00000024001c7c82 */ /* 0x000fe40008000000 */
        /* <DEDUP_REMOVED lines=12> */
.L_x_186:
[----:B------:R-:W2:Y:S01]  /*4f30*/  LDC.64 R12, c[0x0][0xb18] ;  /* 0x0002c600ff0c7b82 */ /* 0x000ea20000000a00 */
[----:B------:R-:W-:Y:S01]  /*4f40*/  @!P4 R2UR UR8, R2 ;  /* 0x000000000208c2ca */ /* 0x000fe200000e0000 */
[----:B------:R-:W-:Y:S01]  /*4f50*/  VOTEU.ALL UP1, P4 ;  /* 0x0000000000ff7886 */ /* 0x000fe20002020000 */
[----:B------:R-:W-:Y:S01]  /*4f60*/  @!P4 R2UR UR9, R8 ;  /* 0x000000000809c2ca */ /* 0x000fe200000e0000 */
[----:B-1----:R-:W-:Y:S01]  /*4f70*/  @!P4 IMAD.MOV.U32 R0, RZ, RZ, 0x2000 ;  /* 0x00002000ff00c424 */ /* 0x002fe200078e00ff */
[----:B------:R-:W-:Y:S03]  /*4f80*/  UMOV UR10, 0x0 ;  /* 0x00000000000a7882 */ /* 0x000fe60000000000 */
[----:B------:R-:W1:Y:S01]  /*4f90*/  @!P1 LDC R2, c[0x0][0xb0c] ;  /* 0x0002c300ff029b82 */ /* 0x000e620000000800 */
[----:B------:R-:W-:Y:S01]  /*4fa0*/  @!UP1 UIADD3 UR18, UPT, UPT, UR34, 0x20, URZ ;  /* 0x0000002022129890 */ /* 0x000fe2000fffe0ff */
[----:B------:R-:W-:Y:S01]  /*4fb0*/  @P3 SHF.R.U32.HI R27, RZ, 0x10, R21 ;  /* 0x00000010ff1b3819 */ /* 0x000fe20000011615 */
[----:B------:R-:W-:Y:S01]  /*4fc0*/  @!UP1 UIADD3 UR16, UPT, UPT, UR6, 0x4200, URZ ;  /* 0x0000420006109890 */ /* 0x000fe2000fffe0ff */
[----:B------:R-:W-:Y:S01]  /*4fd0*/  VIADD R29, R29, 0x1 ;  /* 0x000000011d1d7836 */ /* 0x000fe20000000000 */
[----:B------:R-:W-:Y:S01]  /*4fe0*/  VOTEU.ALL UP1, P4 ;  /* 0x0000000000ff7886 */ /* 0x000fe20002020000 */
[----:B------:R-:W-:Y:S01]  /*4ff0*/  UMOV UR11, 0x10000000 ;  /* 0x10000000000b7882 */ /* 0x000fe20000000000 */
[----:B------:R-:W-:Y:S01]  /*5000*/  UMOV UR19, UR35 ;  /* 0x0000002300137c82 */ /* 0x000fe20008000000 */
[----:B------:R-:W-:Y:S01]  /*5010*/  IMAD.U32 R9, RZ, RZ, UR8 ;  /* 0x00000008ff097e24 */ /* 0x000fe2000f8e00ff */
[----:B------:R-:W-:Y:S01]  /*5020*/  UMOV UR20, UR36 ;  /* 0x0000002400147c82 */ /* 0x000fe20008000000 */
[----:B------:R-:W-:Y:S01]  /*5030*/  IMAD.U32 R8, RZ, RZ, UR9 ;  /* 0x00000009ff087e24 */ /* 0x000fe2000f8e00ff */
[----:B------:R-:W-:Y:S02]  /*5040*/  UPRMT UR8, UR37, 0x654, UR17 ;  /* 0x0000065425087896 */ /* 0x000fe40008000011 */
[----:B------:R-:W-:Y:S02]  /*5050*/  @!P4 R2UR UR15, R9 ;  /* 0x00000000090fc2ca */ /* 0x000fe400000e0000 */
[----:B------:R-:W-:Y:S02]  /*5060*/  @!P4 R2UR UR14, R8 ;  /* 0x00000000080ec2ca */ /* 0x000fe400000e0000 */
[----:B------:R-:W4:Y:S11]  /*5070*/  LDC.64 R8, c[0x0][0xb10] ;  /* 0x0002c400ff087b82 */ /* 0x000f360000000a00 */
[----:B------:R1:W-:Y:S01]  /*5080*/  @!UP1 UTMALDG.3D [UR16], [UR14], desc[UR10] ;  /* 0x00000a100e0095b4 */ /* 0x0003e20008011000 */
[----:B------:R5:W-:Y:S01]  /*5090*/  @!P4 SYNCS.ARRIVE.TRANS64.RED.A0TR RZ, [UR6+0x50], R0 ;  /* 0x00005000ffffc9a7 */ /* 0x000be20008300406 */
[C---:B----4-:R-:W-:Y:S01]  /*50a0*/  @!P1 IMAD.HI.U32 R8, R11.reuse, R8, RZ ;  /* 0x000000080b089227 */ /* 0x050fe200078e00ff */
[----:B--2---:R-:W-:Y:S02]  /*50b0*/  @!P1 ISETP.NE.AND P0, PT, R12, 0x1, PT ;  /* 0x000000010c00980c */ /* 0x004fe40003f05270 */
[----:B-1----:R-:W-:Y:S01]  /*50c0*/  @!P1 ISETP.NE.AND P2, PT, R2, 0x1, PT ;  /* 0x000000010200980c */ /* 0x002fe20003f45270 */
[----:B------:R-:W-:Y:S01]  /*50d0*/  SYNCS.ARRIVE.TRANS64.RED.A1T0 RZ, [UR8], RZ ;  /* 0x000000ffffff79a7 */ /* 0x000fe20008100408 */
[C---:B------:R-:W-:Y:S01]  /*50e0*/  @!P1 IMAD.HI.U32 R13, R10.reuse, R13, RZ ;  /* 0x0000000d0a0d9227 */ /* 0x040fe200078e00ff */
[----:B------:R-:W-:Y:S04]  /*50f0*/  @!P1 SHF.R.U32.HI R8, RZ, R9, R8 ;  /* 0x00000009ff089219 */ /* 0x000fe80000011608 */
[----:B------:R-:W-:Y:S01]  /*5100*/  @!P1 SEL R8, R11, R8, !P2 ;  /* 0x000000080b089207 */ /* 0x000fe20005000000 */
[----:B------:R-:W1:Y:S01]  /*5110*/  SYNCS.PHASECHK.TRANS64.TRYWAIT P5, [UR6+0x78], R14 ;  /* 0x0000780eff0075a7 */ /* 0x000e6200080a1106 */
[----:B-----5:R-:W2:Y:S02]  /*5120*/  @!P1 LDC R0, c[0x0][0xb20] ;  /* 0x0002c800ff009b82 */ /* 0x020ea40000000800 */
[----:B--2---:R-:W-:Y:S04]  /*5130*/  @!P1 SHF.R.U32.HI R0, RZ, R0, R13 ;  /* 0x00000000ff009219 */ /* 0x004fe8000001160d */
[----:B------:R-:W-:Y:S05]  /*5140*/  @!P1 SEL R9, R10, R0, !P0 ;  /* 0x000000000a099207 */ /* 0x000fea0004000000 */
[----:B------:R-:W-:Y:S02]  /*5150*/  @!P1 IMAD.IADD R0, R9, 0x1, -R8 ;  /* 0x0000000109009824 */ /* 0x000fe400078e0a08 */
[----:B------:R-:W-:Y:S02]  /*5160*/  @!P1 IMAD.IADD R8, R8, 0x1, -R9 ;  /* 0x0000000108089824 */ /* 0x000fe400078e0a09 */
[----:B------:R-:W-:Y:S02]  /*5170*/  @!P1 IMAD R11, R0, R2, R11 ;  /* 0x00000002000b9224 */ /* 0x000fe400078e020b */
[----:B------:R-:W-:Y:S01]  /*5180*/  @!P1 IMAD R10, R8, R12, R10 ;  /* 0x0000000c080a9224 */ /* 0x000fe200078e020a */
[----:B-1----:R-:W-:Y:S06]  /*5190*/  @!P5 BRA `(.L_x_95) ;  /* 0x0000003800d4d947 */ /* 0x002fec0003800000 */
.L_x_188:
[----:B------:R-:W-:Y:S01]  /*51a0*/  @!P4 IADD3 R2, P0, PT, R32, 0x580, RZ ;  /* 0x000005802002c810 */ /* 0x000fe20007f1e0ff */
[----:B------:R-:W-:Y:S01]  /*51b0*/  VOTEU.ALL UP1, P4 ;  /* 0x0000000000ff7886 */ /* 0x000fe20002020000 */
[----:B------:R-:W-:Y:S01]  /*51c0*/  UMOV UR18, 0x0 ;  /* 0x0000000000127882 */ /* 0x000fe20000000000 */
[----:B------:R-:W-:Y:S01]  /*51d0*/  UMOV UR19, 0x10000000 ;  /* 0x1000000000137882 */ /* 0x000fe20000000000 */
[----:B------:R-:W-:Y:S01]  /*51e0*/  @!P4 R2UR UR9, R2 ;  /* 0x000000000209c2ca */ /* 0x000fe200000e0000 */
[----:B-1----:R-:W-:Y:S01]  /*51f0*/  @!P4 IMAD.X R0, RZ, RZ, R33, P0 ;  /* 0x000000ffff00c224 */ /* 0x002fe200000e0621 */
[----:B------:R-:W-:Y:S01]  /*5200*/  @!UP1 UIADD3 UR10, UPT, UPT, UR34, 0x30, URZ ;  /* 0x00000030220a9890 */ /* 0x000fe2000fffe0ff */
[----:B------:R-:W-:Y:S01]  /*5210*/  ISETP.NE.AND P0, PT, R29, 0x2, PT ;  /* 0x000000021d00780c */ /* 0x000fe20003f05270 */
[----:B------:R-:W-:Y:S01]  /*5220*/  UMOV UR11, UR35 ;  /* 0x00000023000b7c82 */ /* 0x000fe20008000000 */
[----:B------:R-:W-:Y:S01]  /*5230*/  UMOV UR12, UR36 ;  /* 0x00000024000c7c82 */ /* 0x000fe20008000000 */
[----:B------:R-:W-:Y:S01]  /*5240*/  @!P4 R2UR UR8, R0 ;  /* 0x000000000008c2ca */ /* 0x000fe200000e0000 */
[----:B------:R-:W-:Y:S01]  /*5250*/  IMAD.IADD R15, R10, 0x1, R62 ;  /* 0x000000010a0f7824 */ /* 0x000fe200078e023e */
[----:B------:R-:W-:Y:S01]  /*5260*/  @P3 R2UR UR36, R27 ;  /* 0x000000001b2432ca */ /* 0x000fe200000e0000 */
[----:B------:R-:W-:Y:S01]  /*5270*/  IMAD.IADD R14, R11, 0x1, R63 ;  /* 0x000000010b0e7824 */ /* 0x000fe200078e023f */
[----:B------:R-:W-:Y:S02]  /*5280*/  SEL R0, RZ, 0x1, P0 ;  /* 0x00000001ff007807 */ /* 0x000fe40000000000 */
[----:B------:R-:W-:Y:S01]  /*5290*/  LOP3.LUT R30, R30, 0x1, RZ, 0x3c, !PT ;  /* 0x000000011e1e7812 */ /* 0x000fe200078e3cff */
[----:B------:R-:W-:Y:S01]  /*52a0*/  IMAD.U32 R8, RZ, RZ, UR9 ;  /* 0x00000009ff087e24 */ /* 0x000fe2000f8e00ff */
[----:B------:R-:W-:Y:S01]  /*52b0*/  @!UP1 UIADD3 UR9, UPT, UPT, UR6, 0x58, URZ ;  /* 0x0000005806099890 */ /* 0x000fe2000fffe0ff */
[----:B------:R-:W-:Y:S02]  /*52c0*/  LOP3.LUT R28, R28, R0, RZ, 0x3c, !PT ;  /* 0x000000001c1c7212 */ /* 0x000fe400078e3cff */
[----:B------:R-:W-:Y:S02]  /*52d0*/  SEL R29, R29, RZ, P0 ;  /* 0x000000ff1d1d7207 */ /* 0x000fe40000000000 */
[----:B------:R-:W-:Y:S01]  /*52e0*/  IMAD.U32 R9, RZ, RZ, UR8 ;  /* 0x00000008ff097e24 */ /* 0x000fe2000f8e00ff */
[----:B------:R-:W-:Y:S01]  /*52f0*/  @!P4 R2UR UR14, R8 ;  /* 0x00000000080ec2ca */ /* 0x000fe200000e0000 */
[----:B------:R-:W-:Y:S01]  /*5300*/  @!UP1 UIADD3 UR8, UPT, UPT, UR6, 0x6200, URZ ;  /* 0x0000620006089890 */ /* 0x000fe2000fffe0ff */
[----:B------:R-:W-:Y:S02]  /*5310*/  VOTEU.ALL UP1, P4 ;  /* 0x0000000000ff7886 */ /* 0x000fe40002020000 */
[----:B------:R-:W-:Y:S11]  /*5320*/  @!P4 R2UR UR15, R9 ;  /* 0x00000000090fc2ca */ /* 0x000ff600000e0000 */
[----:B------:R-:W-:Y:S02]  /*5330*/  @!UPT UIADD3 URZ, UPT, UPT, URZ, URZ, URZ ;  /* 0x000000fffffff290 */ /* 0x000fe4000fffe0ff */
[----:B------:R2:W-:Y:S01]  /*5340*/  @!UP1 UTMALDG.3D [UR8], [UR14], desc[UR18] ;  /* 0x000012080e0095b4 */ /* 0x0005e20008011000 */
[----:B------:R2:W-:Y:S01]  /*5350*/  @!P4 SYNCS.ARRIVE.TRANS64.RED.A0TR RZ, [UR6+0x58], R25 ;  /* 0x00005819ffffc9a7 */ /* 0x0005e20008300406 */
[----:B------:R-:W-:Y:S01]  /*5360*/  UPLOP3.LUT UP1, UPT, UPT, UPT, UPT, 0x80, 0x8 ;  /* 0x000000000008789c */ /* 0x000fe20003f2f070 */
[----:B------:R-:W-:Y:S01]  /*5370*/  SYNCS.ARRIVE.TRANS64.RED.A1T0 RZ, [UR13], RZ ;  /* 0x000000ffffff79a7 */ /* 0x000fe2000810040d */
[----:B------:R-:W-:Y:S09]  /*5380*/  @P3 BRA `(.L_x_96) ;  /* 0xfffffff000a03947 */ /* 0x000ff2000383ffff */
[----:B------:R-:W-:-:S04]  /*5390*/  SHF.L.U32 R2, R30, 0x1f, RZ ;  /* 0x0000001f1e027819 */ /* 0x000fc800000006ff */
[----:B------:R-:W1:Y:S02]  /*53a0*/  SYNCS.PHASECHK.TRANS64.TRYWAIT P0, [UR6+0x60], R2 ;  /* 0x00006002ff0075a7 */ /* 0x000e640008001106 */
[----:B-1----:R-:W-:Y:S05]  /*53b0*/  @!P0 BRA `(.L_x_97) ;  /* 0x0000003800648947 */ /* 0x002fea0003800000 */
.L_x_190:
[----:B------:R-:W4:Y:S02]  /*53c0*/  SYNCS.PHASECHK.TRANS64.TRYWAIT P0, [UR6+0x68], R2 ;  /* 0x00006802ff0075a7 */ /* 0x000f240008001106 */
[----:B----4-:R-:W-:Y:S05]  /*53d0*/  @!P0 BRA `(.L_x_98) ;  /* 0x0000003800748947 */ /* 0x010fea0003800000 */
.L_x_192:
[----:B------:R-:W4:Y:S02]  /*53e0*/  SYNCS.PHASECHK.TRANS64.TRYWAIT P0, [UR6+0x70], R2 ;  /* 0x00007002ff0075a7 */ /* 0x000f240008001106 */
[----:B----4-:R-:W-:Y:S05]  /*53f0*/  @!P0 BRA `(.L_x_99) ;  /* 0x0000003800848947 */ /* 0x010fea0003800000 */
.L_x_194:
[----:B-1----:R-:W-:-:S07]  /*5400*/  MOV R0, UR6 ;  /* 0x0000000600007c02 */ /* 0x002fce0008000f00 */
.L_x_100:
[----:B-1----:R-:W-:-:S04]  /*5410*/  SHF.L.U32 R2, R30, 0x1f, RZ ;  /* 0x0000001f1e027819 */ /* 0x002fc800000006ff */
[----:B------:R1:W4:Y:S03]  /*5420*/  SYNCS.PHASECHK.TRANS64.TRYWAIT P0, [R0+URZ+0x78], R2 ;  /* 0x00007802000075a7 */ /* 0x00032600080011ff */
[----:B----4-:R-:W-:Y:S05]  /*5430*/  @!P0 NANOSLEEP.SYNCS 0x989680 ;  /* 0x009896800000895d */ /* 0x010fea0003900000 */
[----:B------:R-:W4:Y:S02]  /*5440*/  @!P0 SYNCS.PHASECHK.TRANS64 P0, [R0+URZ+0x78], R2 ;  /* 0x00007802000085a7 */ /* 0x000f2400080010ff */
[----:B--2-4-:R-:W-:Y:S05]  /*5450*/  @P0 EXIT ;  /* 0x000000000000094d */ /* 0x014fea0003800000 */
[----:B------:R-:W-:Y:S05]  /*5460*/  BRA `(.L_x_100) ;  /* 0xfffffffc00e87947 */ /* 0x000fea000383ffff */
.L_x_85:
[----:B------:R-:W-:-:S06]  /*5470*/  UISETP.GE.AND UP1, UPT, UR10, 0x4, UPT ;  /* 0x000000040a00788c */ /* 0x000fcc000bf26270 */
[----:B------:R-:W-:-:S13]  /*5480*/  PLOP3.LUT P0, PT, PT, PT, UP1, 0x80, 0x8 ;  /* 0x000000000008781c */ /* 0x000fda0003f0f018 */
[----:B------:R-:W-:Y:S05]  /*5490*/  @!P0 EXIT ;  /* 0x000000000000894d */ /* 0x000fea0003800000 */
[----:B------:R-:W-:Y:S01]  /*54a0*/  BAR.SYNC.DEFER_BLOCKING 0x6, 0xa0 ;  /* 0x0182800000007b1d */ /* 0x000fe20000010000 */
[C---:B------:R-:W-:Y:S01]  /*54b0*/  IMAD.SHL.U32 R2, R77.reuse, 0x10, RZ ;  /* 0x000000104d027824 */ /* 0x040fe200078e00ff */
[C---:B------:R-:W-:Y:S01]  /*54c0*/  SHF.L.U32 R32, R77.reuse, 0x10, RZ ;  /* 0x000000104d207819 */ /* 0x040fe200000006ff */
[C---:B------:R-:W-:Y:S01]  /*54d0*/  IMAD.SHL.U32 R76, R77.reuse, 0x2, RZ ;  /* 0x000000024d4c7824 */ /* 0x040fe200078e00ff */
[C---:B------:R-:W-:Y:S01]  /*54e0*/  LOP3.LUT R78, R77.reuse, 0x60, RZ, 0xc0, !PT ;  /* 0x000000604d4e7812 */ /* 0x040fe200078ec0ff */
[----:B------:R-:W-:Y:S01]  /*54f0*/  HFMA2 R73, -RZ, RZ, 0, 5.9604644775390625e-08 ;  /* 0x00000001ff497431 */ /* 0x000fe200000001ff */
[----:B------:R-:W-:Y:S02]  /*5500*/  UMOV UR48, 0x400 ;  /* 0x0000040000307882 */ /* 0x000fe40000000000 */
[----:B------:R-:W1:Y:S01]  /*5510*/  LDC R67, c[0x0][0x370] ;  /* 0x0000dc00ff437b82 */ /* 0x000e620000000800 */
[----:B------:R-:W-:Y:S01]  /*5520*/  ULEA UR48, UR37, UR48, 0x18 ;  /* 0x0000003025307291 */ /* 0x000fe2000f8ec0ff */
[----:B------:R-:W-:Y:S01]  /*5530*/  LOP3.LUT R3, R2, 0x60, RZ, 0xc0, !PT ;  /* 0x0000006002037812 */ /* 0x000fe200078ec0ff */
[----:B------:R-:W-:Y:S01]  /*5540*/  HFMA2 R71, -RZ, RZ, 0, 0 ;  /* 0x00000000ff477431 */ /* 0x000fe200000001ff */
[----:B------:R-:W-:Y:S01]  /*5550*/  LOP3.LUT R75, R77, 0x2, RZ, 0xc0, !PT ;  /* 0x000000024d4b7812 */ /* 0x000fe200078ec0ff */
[----:B------:R-:W-:Y:S01]  /*5560*/  UIADD3 UR4, UPT, UPT, UR48, 0x200, URZ ;  /* 0x0000020030047890 */ /* 0x000fe2000fffe0ff */
[----:B------:R-:W-:Y:S01]  /*5570*/  LOP3.LUT R76, R3, 0xc, R76, 0xf8, !PT ;  /* 0x0000000c034c7812 */ /* 0x000fe200078ef84c */
[----:B------:R-:W-:Y:S01]  /*5580*/  IMAD.MOV.U32 R31, RZ, RZ, RZ ;  /* 0x000000ffff1f7224 */ /* 0x000fe200078e00ff */
[----:B------:R-:W2:Y:S01]  /*5590*/  LDC R28, c[0x0][0xb0c] ;  /* 0x0002c300ff1c7b82 */ /* 0x000ea20000000800 */
[----:B------:R-:W-:Y:S01]  /*55a0*/  LOP3.LUT R32, R32, 0x600000, RZ, 0xc0, !PT ;  /* 0x0060000020207812 */ /* 0x000fe200078ec0ff */
[----:B------:R-:W-:Y:S01]  /*55b0*/  IMAD.MOV.U32 R81, RZ, RZ, RZ ;  /* 0x000000ffff517224 */ /* 0x000fe200078e00ff */
[----:B------:R-:W-:Y:S01]  /*55c0*/  LOP3.LUT R76, R76, 0x790, R2, 0xf8, !PT ;  /* 0x000007904c4c7812 */ /* 0x000fe200078ef802 */
[----:B------:R-:W-:Y:S01]  /*55d0*/  IMAD.U32 R69, RZ, RZ, UR4 ;  /* 0x00000004ff457e24 */ /* 0x000fe2000f8e00ff */
[----:B------:R-:W-:Y:S01]  /*55e0*/  LOP3.LUT R77, R77, 0x4, RZ, 0xc0, !PT ;  /* 0x000000044d4d7812 */ /* 0x000fe200078ec0ff */
[----:B------:R-:W3:Y:S01]  /*55f0*/  LDCU.64 UR52, c[0x0][0x348] ;  /* 0x00006900ff3477ac */ /* 0x000ee20008000a00 */
[----:B------:R-:W-:Y:S01]  /*5600*/  MOV R72, RZ ;  /* 0x000000ff00487202 */ /* 0x000fe20000000f00 */
[----:B------:R-:W4:Y:S01]  /*5610*/  LDC R65, c[0x0][0xb20] ;  /* 0x0002c800ff417b82 */ /* 0x000f220000000800 */
[----:B------:R-:W3:Y:S01]  /*5620*/  LDS R0, [UR48+0x140] ;  /* 0x00014030ff007984 */ /* 0x000ee20008000800 */
[----:B------:R-:W-:Y:S01]  /*5630*/  IMAD R76, R76, 0x4, R69 ;  /* 0x000000044c4c7824 */ /* 0x000fe200078e0245 */
[----:B------:R-:W1:Y:S03]  /*5640*/  LDCU.64 UR38, c[0x0][0x888] ;  /* 0x00011100ff2677ac */ /* 0x000e660008000a00 */
[--C-:B------:R-:W-:Y:S01]  /*5650*/  IMAD R75, R75, -0x10, R76.reuse ;  /* 0xfffffff04b4b7824 */ /* 0x100fe200078e024c */
[----:B------:R-:W1:Y:S01]  /*5660*/  LDCU.64 UR44, c[0x0][0x890] ;  /* 0x00011200ff2c77ac */ /* 0x000e620008000a00 */
[----:B------:R-:W1:Y:S01]  /*5670*/  LDC R27, c[0x0][0xb30] ;  /* 0x0002cc00ff1b7b82 */ /* 0x000e620000000800 */
[----:B------:R-:W-:Y:S01]  /*5680*/  IMAD R74, R77, -0x10, R76 ;  /* 0xfffffff04d4a7824 */ /* 0x000fe200078e024c */
[----:B------:R-:W-:Y:S01]  /*5690*/  UMOV UR49, URZ ;  /* 0x000000ff00317c82 */ /* 0x000fe20008000000 */
[----:B------:R-:W-:-:S05]  /*56a0*/  UMOV UR51, URZ ;  /* 0x000000ff00337c82 */ /* 0x000fca0008000000 */
[----:B------:R-:W1:Y:S08]  /*56b0*/  LDC.64 R60, c[0x0][0xb10] ;  /* 0x0002c400ff3c7b82 */ /* 0x000e700000000a00 */
[----:B------:R-:W1:Y:S08]  /*56c0*/  LDC.64 R24, c[0x0][0xb18] ;  /* 0x0002c600ff187b82 */ /* 0x000e700000000a00 */
[----:B------:R-:W1:Y:S08]  /*56d0*/  LDC.64 R22, c[0x0][0xb28] ;  /* 0x0002ca00ff167b82 */ /* 0x000e700000000a00 */
[----:B------:R-:W1:Y:S01]  /*56e0*/  LDC.64 R58, c[0x0][0x8b0] ;  /* 0x00022c00ff3a7b82 */ /* 0x000e620000000a00 */
[----:B---3--:R-:W-:-:S07]  /*56f0*/  IMAD.IADD R32, R0, 0x1, R32 ;  /* 0x0000000100207824 */ /* 0x008fce00078e0220 */
[----:B------:R-:W3:Y:S08]  /*5700*/  LDC.64 R56, c[0x0][0x8a8] ;  /* 0x00022a00ff387b82 */ /* 0x000ef00000000a00 */
[----:B--2-4-:R-:W1:Y:S02]  /*5710*/  LDC R66, c[0x0][0x374] ;  /* 0x0000dd00ff427b82 */ /* 0x014e640000000800 */
.L_x_144:
[----:B------:R-:W-:Y:S02]  /*5720*/  LEA R0, R81, UR48, 0x3 ;  /* 0x0000003051007c11 */ /* 0x000fe4000f8e18ff */
[----:B------:R-:W-:Y:S02]  /*5730*/  SHF.L.U32 R2, R71, 0x1f, RZ ;  /* 0x0000001f47027819 */ /* 0x000fe400000006ff */
[----:B------:R-:W-:Y:S02]  /*5740*/  LEA R16, R81, UR48, 0x4 ;  /* 0x0000003051107c11 */ /* 0x000fe4000f8e20ff */
[----:B------:R-:W2:Y:S02]  /*5750*/  SYNCS.PHASECHK.TRANS64.TRYWAIT P0, [R0+URZ+0x90], R2 ;  /* 0x00009002000075a7 */ /* 0x000ea400080011ff */
[----:B--23--:R-:W-:Y:S05]  /*5760*/  @!P0 BRA `(.L_x_101) ;  /* 0x0000003400c08947 */ /* 0x00cfea0003800000 */
.L_x_195:
[----:B------:R-:W4:Y:S01]  /*5770*/  LDC.64 R10, c[0x0][0xb10] ;  /* 0x0002c400ff0a7b82 */ /* 0x000f220000000a00 */
[----:B------:R-:W3:Y:S01]  /*5780*/  LDS.128 R16, [R16+0x120] ;  /* 0x0001200010107984 */ /* 0x000ee20000000c00 */
[----:B-1----:R-:W-:Y:S01]  /*5790*/  ISETP.NE.AND P1, PT, R27, 0x1, PT ;  /* 0x000000011b00780c */ /* 0x002fe20003f25270 */
[----:B--2---:R-:W-:Y:S01]  /*57a0*/  VIADD R0, R0, 0xa0 ;  /* 0x000000a000007836 */ /* 0x004fe20000000000 */
[----:B------:R-:W-:Y:S04]  /*57b0*/  ISETP.GE.AND P0, PT, R26, 0x1, PT ;  /* 0x000000011a00780c */ /* 0x000fe80003f06270 */
[----:B------:R-:W1:Y:S01]  /*57c0*/  LDC.64 R8, c[0x0][0xb18] ;  /* 0x0002c600ff087b82 */ /* 0x000e620000000a00 */
[----:B------:R-:W-:Y:S01]  /*57d0*/  PRMT R0, RZ, 0x654, R0 ;  /* 0x00000654ff007816 */ /* 0x000fe20000000000 */
[----:B------:R-:W-:Y:S01]  /*57e0*/  @!PT LDS RZ, [RZ] ;  /* 0x00000000fffff984 */ /* 0x000fe20000000800 */
[----:B------:R-:W-:Y:S01]  /*57f0*/  @!PT LDS RZ, [RZ] ;  /* 0x00000000fffff984 */ /* 0x000fe20000000800 */
[----:B------:R-:W-:Y:S01]  /*5800*/  @!PT LDS RZ, [RZ] ;  /* 0x00000000fffff984 */ /* 0x000fe20000000800 */
[----:B------:R-:W-:Y:S01]  /*5810*/  @!PT LDS RZ, [RZ] ;  /* 0x00000000fffff984 */ /* 0x000fe20000000800 */
[----:B------:R2:W-:Y:S06]  /*5820*/  MEMBAR.ALL.CTA ;  /* 0x0000000000007992 */ /* 0x0005ec0000008000 */
[----:B--2---:R-:W2:Y:S01]  /*5830*/  FENCE.VIEW.ASYNC.S ;  /* 0x00000000000073c6 */ /* 0x004ea20000000000 */
[----:B------:R-:W1:Y:S08]  /*5840*/  @!P1 LDC R12, c[0x0][0xb20] ;  /* 0x0002c800ff0c9b82 */ /* 0x000e700000000800 */
[----:B------:R-:W1:Y:S01]  /*5850*/  @!P1 LDC R7, c[0x0][0xb0c] ;  /* 0x0002c300ff079b82 */ /* 0x000e620000000800 */
[----:B--2---:R2:W-:Y:S01]  /*5860*/  SYNCS.ARRIVE.TRANS64.RED.A1T0 RZ, [R0+URZ], RZ ;  /* 0x000000ff00ff79a7 */ /* 0x0045e200081004ff */
[----:B---3--:R-:W-:Y:S04]  /*5870*/  LOP3.LUT P4, RZ, R18, 0x1, RZ, 0xc0, !PT ;  /* 0x0000000112ff7812 */ /* 0x008fe8000788c0ff */
[----:B------:R-:W-:Y:S09]  /*5880*/  P2R R79, PR, RZ, 0x10 ;  /* 0x00000010ff4f7803 */ /* 0x000ff20000000000 */
[----:B------:R-:W-:Y:S02]  /*5890*/  @P4 MOV R30, R16 ;  /* 0x00000010001e4202 */ /* 0x000fe40000000f00 */
[----:B------:R-:W-:Y:S01]  /*58a0*/  @P4 LOP3.LUT R29, R17, 0xffff, RZ, 0xc0, !PT ;  /* 0x0000ffff111d4812 */ /* 0x000fe200078ec0ff */
[----:B--2-4-:R-:W-:Y:S06]  /*58b0*/  @!P0 BRA `(.L_x_102) ;  /* 0x0000000000a48947 */ /* 0x014fec0003800000 */
[----:B------:R-:W-:Y:S01]  /*58c0*/  IMAD.HI.U32 R0, R66, R25, RZ ;  /* 0x0000001942007227 */ /* 0x000fe200078e00ff */
[----:B------:R-:W-:Y:S02]  /*58d0*/  ISETP.NE.AND P0, PT, R24, 0x1, PT ;  /* 0x000000011800780c */ /* 0x000fe40003f05270 */
[----:B------:R-:W-:Y:S01]  /*58e0*/  ISETP.NE.AND P2, PT, R26, 0x1, PT ;  /* 0x000000011a00780c */ /* 0x000fe20003f45270 */
[----:B------:R-:W-:Y:S01]  /*58f0*/  IMAD.HI.U32 R4, R67, R60, RZ ;  /* 0x0000003c43047227 */ /* 0x000fe200078e00ff */
[----:B------:R-:W-:Y:S02]  /*5900*/  SHF.R.U32.HI R0, RZ, R65, R0 ;  /* 0x00000041ff007219 */ /* 0x000fe40000011600 */
[----:B------:R-:W-:Y:S01]  /*5910*/  ISETP.NE.AND P3, PT, R28, 0x1, PT ;  /* 0x000000011c00780c */ /* 0x000fe20003f65270 */
[----:B------:R-:W-:Y:S01]  /*5920*/  IMAD.HI.U32 R6, R29, R25, RZ ;  /* 0x000000191d067227 */ /* 0x000fe200078e00ff */
[-C--:B------:R-:W-:Y:S02]  /*5930*/  SHF.R.U32.HI R4, RZ, R61.reuse, R4 ;  /* 0x0000003dff047219 */ /* 0x080fe40000011604 */
[----:B------:R-:W-:Y:S01]  /*5940*/  SEL R0, R66, R0, !P0 ;  /* 0x0000000042007207 */ /* 0x000fe20004000000 */
[----:B------:R-:W-:Y:S01]  /*5950*/  IMAD.HI.U32 R5, R30, R60, RZ ;  /* 0x0000003c1e057227 */ /* 0x000fe200078e00ff */
[----:B------:R-:W-:Y:S03]  /*5960*/  SEL R4, R67, R4, !P3 ;  /* 0x0000000443047207 */ /* 0x000fe60005800000 */
[-C--:B------:R-:W-:Y:S01]  /*5970*/  IMAD.HI.U32 R3, R0, R22.reuse, RZ ;  /* 0x0000001600037227 */ /* 0x080fe200078e00ff */
[----:B------:R-:W-:Y:S03]  /*5980*/  SHF.R.U32.HI R5, RZ, R61, R5 ;  /* 0x0000003dff057219 */ /* 0x000fe60000011605 */
[----:B------:R-:W-:Y:S01]  /*5990*/  IMAD.HI.U32 R2, R4, R22, RZ ;  /* 0x0000001604027227 */ /* 0x000fe200078e00ff */
[----:B------:R-:W-:Y:S02]  /*59a0*/  @P2 SHF.R.U32.HI R0, RZ, R23, R3 ;  /* 0x00000017ff002219 */ /* 0x000fe40000011603 */
[----:B------:R-:W-:Y:S02]  /*59b0*/  SHF.R.U32.HI R3, RZ, R65, R6 ;  /* 0x00000041ff037219 */ /* 0x000fe40000011606 */
[----:B------:R-:W-:Y:S01]  /*59c0*/  @P2 SHF.R.U32.HI R4, RZ, R23, R2 ;  /* 0x00000017ff042219 */ /* 0x000fe20000011602 */
[----:B------:R-:W-:Y:S01]  /*59d0*/  IMAD R0, R26, R0, RZ ;  /* 0x000000001a007224 */ /* 0x000fe200078e02ff */
[----:B------:R-:W-:Y:S02]  /*59e0*/  SEL R3, R29, R3, !P0 ;  /* 0x000000031d037207 */ /* 0x000fe40004000000 */
[----:B------:R-:W-:Y:S01]  /*59f0*/  SEL R2, R30, R5, !P3 ;  /* 0x000000051e027207 */ /* 0x000fe20005800000 */
[----:B------:R-:W-:Y:S01]  /*5a00*/  IMAD R5, R26, R4, RZ ;  /* 0x000000041a057224 */ /* 0x000fe200078e02ff */
[C---:B------:R-:W-:Y:S01]  /*5a10*/  ISETP.GE.AND P0, PT, R3.reuse, R0, PT ;  /* 0x000000000300720c */ /* 0x040fe20003f06270 */
[C---:B------:R-:W-:Y:S03]  /*5a20*/  IMAD.HI.U32 R0, R3.reuse, R22, RZ ;  /* 0x0000001603007227 */ /* 0x040fe600078e00ff */
[C---:B------:R-:W-:Y:S02]  /*5a30*/  ISETP.GE.OR P0, PT, R2.reuse, R5, P0 ;  /* 0x000000050200720c */ /* 0x040fe40000706670 */
[----:B------:R-:W-:Y:S04]  /*5a40*/  SHF.R.U32.HI R0, RZ, R23, R0 ;  /* 0x00000017ff007219 */ /* 0x000fe80000011600 */
[C---:B------:R-:W-:Y:S05]  /*5a50*/  SEL R6, R3.reuse, R0, !P2 ;  /* 0x0000000003067207 */ /* 0x040fea0005000000 */
        /* <DEDUP_REMOVED lines=14> */
[----:B------:R-:W-:Y:S07]  /*5b40*/  IMAD R29, R3, R24, R29 ;  /* 0x00000018031d7224 */ /* 0x000fee00078e021d */
.L_x_102:
[----:B-1----:R-:W-:Y:S01]  /*5b50*/  @!P1 ISETP.NE.AND P0, PT, R8, 0x1, PT ;  /* 0x000000010800980c */ /* 0x002fe20003f05270 */
[----:B------:R-:W-:Y:S01]  /*5b60*/  @!P1 IMAD.HI.U32 R2, R29, R9, RZ ;  /* 0x000000091d029227 */ /* 0x000fe200078e00ff */
[----:B------:R-:W-:Y:S01]  /*5b70*/  R2UR UR42, R14 ;  /* 0x000000000e2a72ca */ /* 0x000fe200000e0000 */
[----:B------:R-:W-:Y:S01]  /*5b80*/  BSSY.RECONVERGENT B6, `(.L_x_103) ;  /* 0x0000031000067945 */ /* 0x000fe20003800200 */
[----:B------:R-:W-:Y:S01]  /*5b90*/  R2UR UR41, R15 ;  /* 0x000000000f2972ca */ /* 0x000fe200000e0000 */
[C---:B------:R-:W-:Y:S01]  /*5ba0*/  @!P1 IMAD.HI.U32 R0, R30.reuse, R10, RZ ;  /* 0x0000000a1e009227 */ /* 0x040fe200078e00ff */
[----:B------:R-:W-:Y:S02]  /*5bb0*/  @!P1 SHF.R.U32.HI R2, RZ, R12, R2 ;  /* 0x0000000cff029219 */ /* 0x000fe40000011602 */
[----:B------:R-:W-:Y:S01]  /*5bc0*/  @!P1 ISETP.NE.AND P2, PT, R7, 0x1, PT ;  /* 0x000000010700980c */ /* 0x000fe20003f45270 */
[----:B------:R-:W-:Y:S01]  /*5bd0*/  VIADD R81, R81, 0x1 ;  /* 0x0000000151517836 */ /* 0x000fe20000000000 */
[----:B------:R-:W-:Y:S02]  /*5be0*/  @!P1 SEL R2, R29, R2, !P0 ;  /* 0x000000021d029207 */ /* 0x000fe40004000000 */
[----:B------:R-:W-:Y:S02]  /*5bf0*/  @!P1 SHF.R.U32.HI R0, RZ, R11, R0 ;  /* 0x0000000bff009219 */ /* 0x000fe40000011600 */
[----:B------:R-:W-:Y:S01]  /*5c00*/  LOP3.LUT P0, RZ, R69, 0x1b0, RZ, 0xc0, !PT ;  /* 0x000001b045ff7812 */ /* 0x000fe2000780c0ff */
[----:B------:R-:W-:Y:S01]  /*5c10*/  USHF.L.U32 UR42, UR42, 0x7, URZ ;  /* 0x000000072a2a7899 */ /* 0x000fe200080006ff */
[----:B------:R-:W-:Y:S01]  /*5c20*/  @!P1 SEL R3, R30, R0, !P2 ;  /* 0x000000001e039207 */ /* 0x000fe20005000000 */
[----:B------:R-:W-:Y:S01]  /*5c30*/  USHF.L.U32 UR41, UR41, 0x6, URZ ;  /* 0x0000000629297899 */ /* 0x000fe200080006ff */
[----:B------:R-:W-:Y:S03]  /*5c40*/  @P4 SHF.R.U32.HI R70, RZ, 0x10, R17 ;  /* 0x00000010ff464819 */ /* 0x000fe60000011611 */
[----:B------:R-:W-:Y:S02]  /*5c50*/  @!P1 IMAD.IADD R0, R2, 0x1, -R3 ;  /* 0x0000000102009824 */ /* 0x000fe400078e0a03 */
[----:B------:R-:W-:Y:S02]  /*5c60*/  @!P1 IMAD.IADD R2, R3, 0x1, -R2 ;  /* 0x0000000103029824 */ /* 0x000fe400078e0a02 */
[----:B------:R-:W-:Y:S02]  /*5c70*/  @!P1 IMAD R30, R0, R7, R30 ;  /* 0x00000007001e9224 */ /* 0x000fe400078e021e */
[----:B------:R-:W-:Y:S01]  /*5c80*/  @!P1 IMAD R29, R2, R8, R29 ;  /* 0x00000008021d9224 */ /* 0x000fe200078e021d */
[----:B------:R-:W-:Y:S06]  /*5c90*/  @!P0 BRA `(.L_x_104) ;  /* 0x00000000007c8947 */ /* 0x000fec0003800000 */
[----:B------:R-:W1:Y:S01]  /*5ca0*/  LDCU.64 UR8, c[0x4][0x80] ;  /* 0x01001000ff0877ac */ /* 0x000e620008000a00 */
[----:B------:R-:W-:Y:S01]  /*5cb0*/  MOV R2, 0x0 ;  /* 0x0000000000027802 */ /* 0x000fe20000000f00 */
[----:B------:R-:W-:Y:S02]  /*5cc0*/  HFMA2 R12, -RZ, RZ, 0, 5.9604644775390625e-08 ;  /* 0x00000001ff0c7431 */ /* 0x000fe400000001ff */
[----:B------:R-:W-:Y:S01]  /*5cd0*/  IMAD.MOV.U32 R8, RZ, RZ, 0x70 ;  /* 0x00000070ff087424 */ /* 0x000fe200078e00ff */
[----:B------:R2:W3:Y:S01]  /*5ce0*/  LDC.64 R14, c[0x4][R2] ;  /* 0x01000000020e7b82 */ /* 0x0004e20000000a00 */
[----:B------:R-:W4:Y:S01]  /*5cf0*/  LDCU.64 UR6, c[0x4][0x88] ;  /* 0x01001100ff0677ac */ /* 0x000f220008000a00 */
[----:B------:R-:W-:Y:S01]  /*5d00*/  IMAD.MOV.U32 R13, RZ, RZ, RZ ;  /* 0x000000ffff0d7224 */ /* 0x000fe200078e00ff */
[----:B------:R-:W2:Y:S01]  /*5d10*/  LDCU.64 UR4, c[0x4][0x8] ;  /* 0x01000100ff0477ac */ /* 0x000ea20008000a00 */
[----:B-1----:R-:W-:Y:S01]  /*5d20*/  MOV R5, UR9 ;  /* 0x0000000900057c02 */ /* 0x002fe20008000f00 */
[----:B------:R-:W-:Y:S01]  /*5d30*/  IMAD.U32 R4, RZ, RZ, UR8 ;  /* 0x00000008ff047e24 */ /* 0x000fe2000f8e00ff */
[----:B----4-:R-:W-:Y:S01]  /*5d40*/  MOV R7, UR7 ;  /* 0x0000000700077c02 */ /* 0x010fe20008000f00 */
[----:B------:R-:W-:Y:S01]  /*5d50*/  IMAD.U32 R6, RZ, RZ, UR6 ;  /* 0x00000006ff067e24 */ /* 0x000fe2000f8e00ff */
[----:B--2---:R-:W-:Y:S01]  /*5d60*/  MOV R11, UR5 ;  /* 0x00000005000b7c02 */ /* 0x004fe20008000f00 */
[----:B------:R-:W-:Y:S02]  /*5d70*/  IMAD.U32 R10, RZ, RZ, UR4 ;  /* 0x00000004ff0a7e24 */ /* 0x000fe4000f8e00ff */
[----:B------:R-:W-:Y:S07]  /*5d80*/  LEPC R20, `(.L_x_105) ;  /* 0x000000001014794e */ /* 0x000fee0000000000 */
[----:B---3-5:R-:W-:Y:S05]  /*5d90*/  CALL.ABS.NOINC R14 ;  /* 0x000000000e007343 */ /* 0x028fea0003c00000 */
.L_x_105:
[----:B------:R-:W1:Y:S01]  /*5da0*/  LDCU.64 UR8, c[0x4][0x80] ;  /* 0x01001000ff0877ac */ /* 0x000e620008000a00 */
[----:B------:R-:W2:Y:S01]  /*5db0*/  LDC.64 R2, c[0x4][R2] ;  /* 0x0100000002027b82 */ /* 0x000ea20000000a00 */
[----:B------:R-:W-:Y:S02]  /*5dc0*/  HFMA2 R12, -RZ, RZ, 0, 5.9604644775390625e-08 ;  /* 0x00000001ff0c7431 */ /* 0x000fe400000001ff */
[----:B------:R-:W-:Y:S02]  /*5dd0*/  IMAD.MOV.U32 R8, RZ, RZ, 0x70 ;  /* 0x00000070ff087424 */ /* 0x000fe400078e00ff */
[----:B------:R-:W-:Y:S01]  /*5de0*/  IMAD.MOV.U32 R13, RZ, RZ, RZ ;  /* 0x000000ffff0d7224 */ /* 0x000fe200078e00ff */
[----:B------:R-:W3:Y:S01]  /*5df0*/  LDCU.64 UR6, c[0x4][0x88] ;  /* 0x01001100ff0677ac */ /* 0x000ee20008000a00 */
[----:B------:R-:W4:Y:S01]  /*5e00*/  LDCU.64 UR4, c[0x4][0x8] ;  /* 0x01000100ff0477ac */ /* 0x000f220008000a00 */
[----:B-1----:R-:W-:Y:S02]  /*5e10*/  MOV R4, UR8 ;  /* 0x0000000800047c02 */ /* 0x002fe40008000f00 */
[----:B------:R-:W-:Y:S02]  /*5e20*/  MOV R5, UR9 ;  /* 0x0000000900057c02 */ /* 0x000fe40008000f00 */
[----:B---3--:R-:W-:Y:S01]  /*5e30*/  MOV R7, UR7 ;  /* 0x0000000700077c02 */ /* 0x008fe20008000f00 */
[----:B------:R-:W-:Y:S01]  /*5e40*/  IMAD.U32 R6, RZ, RZ, UR6 ;  /* 0x00000006ff067e24 */ /* 0x000fe2000f8e00ff */
[----:B----4-:R-:W-:Y:S01]  /*5e50*/  MOV R11, UR5 ;  /* 0x00000005000b7c02 */ /* 0x010fe20008000f00 */
[----:B------:R-:W-:Y:S02]  /*5e60*/  IMAD.U32 R10, RZ, RZ, UR4 ;  /* 0x00000004ff0a7e24 */ /* 0x000fe4000f8e00ff */
[----:B------:R-:W-:Y:S07]  /*5e70*/  LEPC R20, `(.L_x_104) ;  /* 0x000000001014794e */ /* 0x000fee0000000000 */
[----:B--2---:R-:W-:Y:S05]  /*5e80*/  CALL.ABS.NOINC R2 ;  /* 0x0000000002007343 */ /* 0x004fea0003c00000 */
.L_x_104:
[----:B------:R-:W-:Y:S05]  /*5e90*/  BSYNC.RECONVERGENT B6 ;  /* 0x0000000000067941 */ /* 0x000fea0003800200 */
.L_x_103:
[----:B------:R-:W-:Y:S01]  /*5ea0*/  ISETP.NE.U32.AND P4, PT, R58, RZ, PT ;  /* 0x000000ff3a00720c */ /* 0x000fe20003f85070 */
[----:B------:R-:W-:Y:S01]  /*5eb0*/  UISETP.NE.AND UP2, UPT, UR50, URZ, UPT ;  /* 0x000000ff3200728c */ /* 0x000fe2000bf45270 */
[----:B------:R-:W-:Y:S01]  /*5ec0*/  ISETP.NE.U32.AND P2, PT, RZ, UR38, PT ;  /* 0x00000026ff007c0c */ /* 0x000fe2000bf45070 */
[----:B------:R-:W-:Y:S01]  /*5ed0*/  UISETP.NE.U32.AND UP1, UPT, UR44, URZ, UPT ;  /* 0x000000ff2c00728c */ /* 0x000fe2000bf25070 */
[----:B------:R-:W-:Y:S01]  /*5ee0*/  ISETP.NE.AND.EX P4, PT, R59, RZ, PT, P4 ;  /* 0x000000ff3b00720c */ /* 0x000fe20003f85340 */
[----:B------:R-:W-:Y:S01]  /*5ef0*/  UPLOP3.LUT UP0, UPT, UPT, UPT, UPT, 0x40, 0x4 ;  /* 0x000000000004789c */ /* 0x000fe20003f0e870 */
[----:B------:R-:W-:Y:S01]  /*5f00*/  ISETP.NE.AND.EX P2, PT, RZ, UR39, PT, P2 ;  /* 0x00000027ff007c0c */ /* 0x000fe2000bf45320 */
[----:B------:R-:W-:Y:S01]  /*5f10*/  UISETP.NE.AND.EX UP1, UPT, UR45, URZ, UPT, UP1 ;  /* 0x000000ff2d00728c */ /* 0x000fe2000bf25310 */
[----:B------:R-:W-:Y:S04]  /*5f20*/  PLOP3.LUT P1, PT, PT, PT, UP2, 0x80, 0x8 ;  /* 0x000000000008781c */ /* 0x000fe80003f2f028 */
[----:B------:R-:W-:Y:S06]  /*5f30*/  @UP2 UPLOP3.LUT UP0, UPT, UPT, UPT, UP1, 0x80, 0x8 ;  /* 0x000000000008289c */ /* 0x000fec0003f0f010 */
[----:B------:R-:W-:Y:S01]  /*5f40*/  PLOP3.LUT P0, PT, PT, PT, UP0, 0x80, 0x8 ;  /* 0x000000000008781c */ /* 0x000fe20003f0f008 */
[----:B------:R-:W-:Y:S01]  /*5f50*/  @!UPT UIADD3 URZ, UPT, UPT, URZ, URZ, URZ ;  /* 0x000000fffffff290 */ /* 0x000fe2000fffe0ff */
[----:B------:R-:W-:Y:S11]  /*5f60*/  BRA.U !UP1, `(.L_x_106) ;  /* 0x0000000109387547 */ /* 0x000ff6000b800000 */
[----:B------:R-:W-:Y:S01]  /*5f70*/  UISETP.NE.U32.AND UP0, UPT, UR38, URZ, UPT ;  /* 0x000000ff2600728c */ /* 0x000fe2000bf05070 */
[----:B------:R-:W-:Y:S02]  /*5f80*/  HFMA2 R0, -RZ, RZ, 0, 5.9604644775390625e-08 ;  /* 0x00000001ff007431 */ /* 0x000fe400000001ff */
[----:B------:R-:W-:Y:S01]  /*5f90*/  IMAD.MOV.U32 R64, RZ, RZ, 0x1 ;  /* 0x00000001ff407424 */ /* 0x000fe200078e00ff */
[----:B------:R-:W-:Y:S06]  /*5fa0*/  UISETP.NE.AND.EX UP0, UPT, UR39, URZ, UPT, UP0 ;  /* 0x000000ff2700728c */ /* 0x000fec000bf05300 */
[----:B------:R-:W-:Y:S05]  /*5fb0*/  PLOP3.LUT P3, PT, PT, PT, UP0, 0x80, 0x8 ;  /* 0x000000000008781c */ /* 0x000fea0003f6f008 */
[----:B------:R-:W1:Y:S01]  /*5fc0*/  @UP0 LDCU.64 UR6, c[0x0][0x888] ;  /* 0x00011100ff0607ac */ /* 0x000e620008000a00 */
[----:B------:R-:W-:Y:S07]  /*5fd0*/  @UP0 UIMAD UR4, UR36, UR44, URZ ;  /* 0x0000002c240402a4 */ /* 0x000fee000f8e02ff */
[----:B------:R-:W-:Y:S01]  /*5fe0*/  @!P3 PRMT R64, R0, 0x7610, R64 ;  /* 0x000076100040b816 */ /* 0x000fe20000000040 */
[----:B-1----:R-:W-:Y:S03]  /*5ff0*/  @UP0 UIMAD.WIDE UR6, UR4, 0x4, UR6 ;  /* 0x00000004040608a5 */ /* 0x002fe6000f8e0206 */
[----:B------:R-:W1:Y:S03]  /*6000*/  @!UP0 LDCU UR4, c[0x0][0x880] ;  /* 0x00011000ff0487ac */ /* 0x000e660008000800 */
[----:B------:R-:W-:Y:S01]  /*6010*/  IMAD.U32 R2, RZ, RZ, UR6 ;  /* 0x00000006ff027e24 */ /* 0x000fe2000f8e00ff */
[----:B------:R-:W-:Y:S05]  /*6020*/  MOV R3, UR7 ;  /* 0x0000000700037c02 */ /* 0x000fea0008000f00 */
[----:B-----5:R2:W5:Y:S02]  /*6030*/  @P3 LDG.E R35, desc[UR46][R2.64] ;  /* 0x0000002e02233981 */ /* 0x020564000c1e1900 */
[----:B-12---:R-:W-:Y:S02]  /*6040*/  @!P3 IMAD.U32 R35, RZ, RZ, UR4 ;  /* 0x00000004ff23be24 */ /* 0x006fe4000f8e00ff */
.L_x_106:
[----:B------:R-:W-:Y:S05]  /*6050*/  @!P4 BRA `(.L_x_107) ;  /* 0x000000000020c947 */ /* 0x000fea0003800000 */
[----:B------:R-:W-:Y:S04]  /*6060*/  ISETP.NE.U32.AND P3, PT, R56, RZ, PT ;  /* 0x000000ff3800720c */ /* 0x000fe80003f65070 */
[----:B------:R-:W-:Y:S11]  /*6070*/  ISETP.NE.AND.EX P3, PT, R57, RZ, PT, P3 ;  /* 0x000000ff3900720c */ /* 0x000ff60003f65330 */
[----:B------:R-:W-:Y:S02]  /*6080*/  @!UPT UIADD3 URZ, UPT, UPT, URZ, URZ, URZ ;  /* 0x000000fffffff290 */ /* 0x000fe4000fffe0ff */
[----:B------:R-:W1:Y:S01]  /*6090*/  @P3 LDC.64 R2, c[0x0][0x8a8] ;  /* 0x00022a00ff023b82 */ /* 0x000e620000000a00 */
[----:B------:R-:W-:Y:S04]  /*60a0*/  @P3 IMAD R0, R58, UR36, RZ ;  /* 0x000000243a003c24 */ /* 0x000fe8000f8e02ff */
[----:B-1----:R-:W-:Y:S05]  /*60b0*/  @P3 IMAD.WIDE R2, R0, 0x4, R2 ;  /* 0x0000000400023825 */ /* 0x002fea00078e0202 */
[----:B-----5:R1:W5:Y:S02]  /*60c0*/  @P3 LDG.E R33, desc[UR46][R2.64] ;  /* 0x0000002e02213981 */ /* 0x020364000c1e1900 */
[----:B-1----:R-:W2:Y:S02]  /*60d0*/  @!P3 LDC R33, c[0x0][0x8a0] ;  /* 0x00022800ff21bb82 */ /* 0x002ea40000000800 */
.L_x_107:
[----:B-----5:R-:W-:Y:S01]  /*60e0*/  FSETP.NEU.AND P3, PT, R35, RZ, PT ;  /* 0x000000ff2300720b */ /* 0x020fe20003f6d000 */
[----:B------:R-:W-:Y:S01]  /*60f0*/  BSSY B1, `(.L_x_108) ;  /* 0x0000039000017945 */ /* 0x000fe20003800000 */
[----:B------:R-:W-:Y:S01]  /*6100*/  SEL R3, RZ, 0xffffffff, P2 ;  /* 0xffffffffff037807 */ /* 0x000fe20001000000 */
[----:B------:R-:W-:Y:S01]  /*6110*/  IMAD.MOV.U32 R86, RZ, RZ, 0x1 ;  /* 0x00000001ff567424 */ /* 0x000fe200078e00ff */
[----:B------:R-:W-:Y:S01]  /*6120*/  @P1 LOP3.LUT P2, RZ, R64, 0xff, RZ, 0xc0, !PT ;  /* 0x000000ff40ff1812 */ /* 0x000fe2000784c0ff */
[----:B------:R-:W-:Y:S01]  /*6130*/  IMAD R34, R31, 0x40, R32 ;  /* 0x000000401f227824 */ /* 0x000fe200078e0220 */
[----:B------:R-:W-:Y:S01]  /*6140*/  @P1 SEL R0, RZ, 0xffffffff, P3 ;  /* 0xffffffffff001807 */ /* 0x000fe20001800000 */
[----:B------:R-:W-:Y:S01]  /*6150*/  IMAD R82, R77, -0x10, R75 ;  /* 0xfffffff04d527824 */ /* 0x000fe200078e024b */
[----:B------:R-:W-:Y:S01]  /*6160*/  LOP3.LUT R73, R73, 0x1, RZ, 0x3c, !PT ;  /* 0x0000000149497812 */ /* 0x000fe200078e3cff */
[----:B------:R-:W-:Y:S01]  /*6170*/  IMAD.MOV.U32 R85, RZ, RZ, RZ ;  /* 0x000000ffff557224 */ /* 0x000fe200078e00ff */
[----:B------:R-:W-:Y:S02]  /*6180*/  @P0 SEL R0, R3, R0, !P2 ;  /* 0x0000000003000207 */ /* 0x000fe40005000000 */
[----:B------:R-:W-:Y:S02]  /*6190*/  CS2R R54, SRZ ;  /* 0x0000000000367805 */ /* 0x000fe4000001ff00 */
[----:B------:R-:W-:Y:S02]  /*61a0*/  LEA R84, R31, UR48, 0x3 ;  /* 0x000000301f547c11 */ /* 0x000fe4000f8e18ff */
[----:B------:R-:W-:Y:S02]  /*61b0*/  CS2R R52, SRZ ;  /* 0x0000000000347805 */ /* 0x000fe4000001ff00 */
[----:B------:R-:W-:Y:S02]  /*61c0*/  @P1 LOP3.LUT R0, R0, 0x1, RZ, 0xc0, !PT ;  /* 0x0000000100001812 */ /* 0x000fe400078ec0ff */
[----:B------:R-:W-:Y:S02]  /*61d0*/  CS2R R50, SRZ ;  /* 0x0000000000327805 */ /* 0x000fe4000001ff00 */
[----:B------:R-:W-:Y:S02]  /*61e0*/  PLOP3.LUT P2, PT, PT, PT, UP1, 0x80, 0x8 ;  /* 0x000000000008781c */ /* 0x000fe40003f4f018 */
[----:B------:R-:W-:Y:S02]  /*61f0*/  CS2R R48, SRZ ;  /* 0x0000000000307805 */ /* 0x000fe4000001ff00 */
[----:B------:R-:W-:Y:S02]  /*6200*/  ISETP.NE.U32.OR P5, PT, R0, 0x1, !P1 ;  /* 0x000000010000780c */ /* 0x000fe40004fa5470 */
[----:B------:R-:W-:Y:S02]  /*6210*/  CS2R R46, SRZ ;  /* 0x00000000002e7805 */ /* 0x000fe4000001ff00 */
[----:B------:R-:W-:Y:S02]  /*6220*/  LOP3.LUT P4, R80, R64, 0xff, RZ, 0xc0, !PT ;  /* 0x000000ff40507812 */ /* 0x000fe4000788c0ff */
[----:B------:R-:W-:Y:S02]  /*6230*/  CS2R R44, SRZ ;  /* 0x00000000002c7805 */ /* 0x000fe4000001ff00 */
[----:B------:R-:W-:Y:S02]  /*6240*/  SEL R2, RZ, 0xffffffff, P3 ;  /* 0xffffffffff027807 */ /* 0x000fe40001800000 */
[----:B------:R-:W-:Y:S02]  /*6250*/  CS2R R42, SRZ ;  /* 0x00000000002a7805 */ /* 0x000fe4000001ff00 */
[----:B------:R-:W-:Y:S02]  /*6260*/  P2R R83, PR, RZ, 0x20 ;  /* 0x00000020ff537803 */ /* 0x000fe40000000000 */
[----:B------:R-:W-:Y:S02]  /*6270*/  CS2R R40, SRZ ;  /* 0x0000000000287805 */ /* 0x000fe4000001ff00 */
[----:B------:R-:W-:Y:S02]  /*6280*/  @P2 SEL R2, R3, R2, !P4 ;  /* 0x0000000203022207 */ /* 0x000fe40006000000 */
[----:B------:R-:W-:Y:S02]  /*6290*/  @P5 SHF.L.U32 R0, R73, 0x1f, RZ ;  /* 0x0000001f49005819 */ /* 0x000fe400000006ff */
[----:B------:R-:W-:Y:S02]  /*62a0*/  LOP3.LUT R2, R2, 0x1, RZ, 0xc0, !PT ;  /* 0x0000000102027812 */ /* 0x000fe400078ec0ff */
[----:B------:R1:W3:Y:S02]  /*62b0*/  @P5 SYNCS.PHASECHK.TRANS64.TRYWAIT P1, [UR48+0x40], R0 ;  /* 0x00004000ff0055a7 */ /* 0x0002e40008021130 */
[----:B------:R-:W-:Y:S04]  /*62c0*/  ISETP.NE.U32.AND P2, PT, R2, 0x1, PT ;  /* 0x000000010200780c */ /* 0x000fe80003f45070 */
[----:B------:R-:W-:Y:S02]  /*62d0*/  P2R R87, PR, RZ, 0x4 ;  /* 0x00000004ff577803 */ /* 0x000fe40000000000 */
[----:B-1----:R-:W-:Y:S04]  /*62e0*/  SHF.L.U32 R0, R72, 0x1f, RZ ;  /* 0x0000001f48007819 */ /* 0x002fe800000006ff */
[----:B------:R1:W4:Y:S01]  /*62f0*/  SYNCS.PHASECHK.TRANS64.TRYWAIT P0, [R84+URZ+0xb0], R0 ;  /* 0x0000b000540075a7 */ /* 0x00032200080011ff */
[----:B---3--:R-:W-:Y:S01]  /*6300*/  @P5 SEL R86, RZ, 0x1, !P1 ;  /* 0x00000001ff565807 */ /* 0x008fe20004800000 */
[----:B-1----:R-:W-:Y:S06]  /*6310*/  @!P5 BRA `(.L_x_109) ;  /* 0x000000000058d947 */ /* 0x002fec0003800000 */
[----:B------:R-:W-:Y:S01]  /*6320*/  IMAD.MOV.U32 R54, RZ, RZ, RZ ;  /* 0x000000ffff367224 */ /* 0x000fe200078e00ff */
[----:B------:R-:W-:Y:S01]  /*6330*/  ISETP.NE.AND P1, PT, R86, RZ, PT ;  /* 0x000000ff5600720c */ /* 0x000fe20003f25270 */
[----:B------:R-:W-:Y:S01]  /*6340*/  BSSY B0, `(.L_x_110) ;  /* 0x000000c000007945 */ /* 0x000fe20003800000 */
[----:B------:R-:W-:Y:S02]  /*6350*/  CS2R R42, SRZ ;  /* 0x00000000002a7805 */ /* 0x000fe4000001ff00 */
[----:B------:R-:W-:Y:S02]  /*6360*/  CS2R R40, SRZ ;  /* 0x0000000000287805 */ /* 0x000fe4000001ff00 */
[----:B------:R-:W-:Y:S02]  /*6370*/  CS2R R46, SRZ ;  /* 0x00000000002e7805 */ /* 0x000fe4000001ff00 */
[----:B------:R-:W-:Y:S02]  /*6380*/  CS2R R44, SRZ ;  /* 0x00000000002c7805 */ /* 0x000fe4000001ff00 */
[----:B------:R-:W-:Y:S02]  /*6390*/  CS2R R50, SRZ ;  /* 0x0000000000327805 */ /* 0x000fe4000001ff00 */
[----:B------:R-:W-:Y:S02]  /*63a0*/  CS2R R48, SRZ ;  /* 0x0000000000307805 */ /* 0x000fe4000001ff00 */
[----:B------:R-:W-:Y:S01]  /*63b0*/  CS2R R52, SRZ ;  /* 0x0000000000347805 */ /* 0x000fe2000001ff00 */
[----:B------:R-:W-:Y:S06]  /*63c0*/  @P1 BRA `(.L_x_111) ;  /* 0x00000000000c1947 */ /* 0x000fec0003800000 */
[----:B------:R-:W-:Y:S04]  /*63d0*/  SHF.L.U32 R3, R73, 0x1f, RZ ;  /* 0x0000001f49037819 */ /* 0x000fe800000006ff */
[----:B------:R-:W1:Y:S02]  /*63e0*/  SYNCS.PHASECHK.TRANS64.TRYWAIT P1, [UR48+0x40], R3 ;  /* 0x00004003ff0075a7 */ /* 0x000e640008021130 */
[----:B-1----:R-:W-:Y:S05]  /*63f0*/  @!P1 BRA `(.L_x_112) ;  /* 0x0000002800b09947 */ /* 0x002fea0003800000 */
.L_x_111:
[----:B------:R-:W-:Y:S05]  /*6400*/  BSYNC B0 ;  /* 0x0000000000007941 */ /* 0x000fea0003800000 */
.L_x_110:
[----:B------:R-:W-:Y:S01]  /*6410*/  ISETP.NE.AND P1, PT, R87, RZ, PT ;  /* 0x000000ff5700720c */ /* 0x000fe20003f25270 */
[----:B------:R-:W-:Y:S11]  /*6420*/  HFMA2 R85, -RZ, RZ, 0, 5.9604644775390625e-08 ;  /* 0x00000001ff557431 */ /* 0x000ff600000001ff */
[----:B------:R-:W-:Y:S01]  /*6430*/  @!UPT UIADD3 URZ, UPT, UPT, URZ, URZ, URZ ;  /* 0x000000fffffff290 */ /* 0x000fe2000fffe0ff */
[----:B------:R3:W1:Y:S04]  /*6440*/  @P1 LDS.128 R40, [R76] ;  /* 0x000000004c281984 */ /* 0x0006680000000c00 */
[----:B------:R3:W1:Y:S04]  /*6450*/  @P1 LDS.128 R44, [R75+0x10] ;  /* 0x000010004b2c1984 */ /* 0x0006680000000c00 */
[----:B------:R3:W1:Y:S04]  /*6460*/  @P1 LDS.128 R48, [R74+0x20] ;  /* 0x000020004a301984 */ /* 0x0006680000000c00 */
[----:B------:R3:W1:Y:S02]  /*6470*/  @P1 LDS.128 R52, [R82+0x30] ;  /* 0x0000300052341984 */ /* 0x0006640000000c00 */
.L_x_109:
[----:B------:R-:W-:Y:S05]  /*6480*/  BSYNC B1 ;  /* 0x0000000000017941 */ /* 0x000fea0003800000 */
.L_x_108:
[----:B-1----:R-:W-:Y:S04]  /*6490*/  SHF.R.U32.HI R2, RZ, 0x15, R34 ;  /* 0x00000015ff027819 */ /* 0x002fe80000011622 */
[----:B------:R-:W-:Y:S01]  /*64a0*/  LOP3.LUT P1, RZ, R2, 0x3, R68, 0x48, !PT ;  /* 0x0000000302ff7812 */ /* 0x000fe20007824844 */
[----:B------:R-:W-:Y:S01]  /*64b0*/  @!UPT UIADD3 URZ, UPT, UPT, URZ, URZ, URZ ;  /* 0x000000fffffff290 */ /* 0x000fe2000fffe0ff */
[----:B----4-:R-:W-:Y:S11]  /*64c0*/  @P0 BRA `(.L_x_113) ;  /* 0x0000000000080947 */ /* 0x010ff60003800000 */
[----:B------:R-:W1:Y:S02]  /*64d0*/  SYNCS.PHASECHK.TRANS64.TRYWAIT P0, [R84+URZ+0xb0], R0 ;  /* 0x0000b000540075a7 */ /* 0x000e6400080011ff */
[----:B-1----:R-:W-:Y:S05]  /*64e0*/  @!P0 BRA `(.L_x_114) ;  /* 0x00000028008c8947 */ /* 0x002fea0003800000 */
.L_x_113:
[----:B------:R-:W-:Y:S05]  /*64f0*/  @!P1 BRA `(.L_x_115) ;  /* 0x0000000000409947 */ /* 0x000fea0003800000 */
[----:B------:R-:W4:Y:S01]  /*6500*/  LDCU.64 UR8, c[0x4][0x70] ;  /* 0x01000e00ff0877ac */ /* 0x000f220008000a00 */
[----:B------:R-:W-:Y:S01]  /*6510*/  MOV R3, 0x0 ;  /* 0x0000000000037802 */ /* 0x000fe20000000f00 */
[----:B------:R-:W-:Y:S02]  /*6520*/  HFMA2 R12, -RZ, RZ, 0, 5.9604644775390625e-08 ;  /* 0x00000001ff0c7431 */ /* 0x000fe400000001ff */
[----:B------:R-:W-:Y:S02]  /*6530*/  IMAD.MOV.U32 R8, RZ, RZ, 0x192 ;  /* 0x00000192ff087424 */ /* 0x000fe400078e00ff */
[----:B------:R-:W-:Y:S01]  /*6540*/  IMAD.MOV.U32 R13, RZ, RZ, RZ ;  /* 0x000000ffff0d7224 */ /* 0x000fe200078e00ff */
[----:B------:R-:W5:Y:S01]  /*6550*/  LDCU.64 UR6, c[0x4][0x78] ;  /* 0x01000f00ff0677ac */ /* 0x000f620008000a00 */
[----:B------:R-:W1:Y:S01]  /*6560*/  LDC.64 R2, c[0x4][R3] ;  /* 0x0100000003027b82 */ /* 0x000e620000000a00 */
[----:B------:R-:W2:Y:S01]  /*6570*/  LDCU.64 UR4, c[0x4][0x10] ;  /* 0x01000200ff0477ac */ /* 0x000ea20008000a00 */
[----:B----4-:R-:W-:Y:S01]  /*6580*/  MOV R5, UR9 ;  /* 0x0000000900057c02 */ /* 0x010fe20008000f00 */
[----:B------:R-:W-:Y:S01]  /*6590*/  IMAD.U32 R4, RZ, RZ, UR8 ;  /* 0x00000008ff047e24 */ /* 0x000fe2000f8e00ff */
[----:B-----5:R-:W-:Y:S01]  /*65a0*/  MOV R7, UR7 ;  /* 0x0000000700077c02 */ /* 0x020fe20008000f00 */
[----:B------:R-:W-:Y:S01]  /*65b0*/  IMAD.U32 R6, RZ, RZ, UR6 ;  /* 0x00000006ff067e24 */ /* 0x000fe2000f8e00ff */
[----:B--2---:R-:W-:Y:S01]  /*65c0*/  MOV R11, UR5 ;  /* 0x00000005000b7c02 */ /* 0x004fe20008000f00 */
[----:B------:R-:W-:Y:S02]  /*65d0*/  IMAD.U32 R10, RZ, RZ, UR4 ;  /* 0x00000004ff0a7e24 */ /* 0x000fe4000f8e00ff */
[----:B------:R-:W-:Y:S07]  /*65e0*/  LEPC R20, `(.L_x_115) ;  /* 0x000000001014794e */ /* 0x000fee0000000000 */
[----:B-1-3--:R-:W-:Y:S05]  /*65f0*/  CALL.ABS.NOINC R2 ;  /* 0x0000000002007343 */ /* 0x00afea0003c00000 */
.L_x_115:
[----:B------:R-:W-:Y:S05]  /*6600*/  WARPSYNC.ALL ;  /* 0x0000000000007948 */ /* 0x000fea0003800000 */
[----:B------:R-:W-:Y:S01]  /*6610*/  R2UR UR4, R34 ;  /* 0x00000000220472ca */ /* 0x000fe200000e0000 */
[----:B------:R-:W-:Y:S01]  /*6620*/  BSSY.RECONVERGENT B0, `(.L_x_116) ;  /* 0x0000039000007945 */ /* 0x000fe20003800200 */
[----:B------:R-:W-:Y:S11]  /*6630*/  ISETP.NE.AND P0, PT, R78, RZ, PT ;  /* 0x000000ff4e00720c */ /* 0x000ff60003f05270 */
[----:B------:R-:W1:Y:S02]  /*6640*/  LDTM.x16 R4, tmem[UR4] ;  /* 0x00000004000479ee */ /* 0x000e640008240000 */
[C---:B-12---:R-:W-:Y:S01]  /*6650*/  FMUL R0, R33.reuse, R4 ;  /* 0x0000000421007220 */ /* 0x046fe20000400000 */
[C---:B------:R-:W-:Y:S01]  /*6660*/  FMUL R2, R33.reuse, R5 ;  /* 0x0000000521027220 */ /* 0x040fe20000400000 */
[C---:B------:R-:W-:Y:S01]  /*6670*/  FMUL R3, R33.reuse, R6 ;  /* 0x0000000621037220 */ /* 0x040fe20000400000 */
[----:B------:R-:W-:Y:S01]  /*6680*/  FMUL R7, R33, R7 ;  /* 0x0000000721077220 */ /* 0x000fe20000400000 */
[----:B------:R-:W-:Y:S01]  /*6690*/  FFMA R36, R35, R40, R0 ;  /* 0x0000002823247223 */ /* 0x000fe20000000000 */
        /* <DEDUP_REMOVED lines=10> */
[----:B------:R1:W-:Y:S01]  /*6740*/  STS.128 [R76], R36 ;  /* 0x000000244c007388 */ /* 0x0003e20000000c00 */
        /* <DEDUP_REMOVED lines=8> */
[----:B------:R1:W-:Y:S01]  /*67d0*/  STS.128 [R75+0x10], R4 ;  /* 0x000010044b007388 */ /* 0x0003e20000000c00 */
[----:B------:R-:W-:Y:S01]  /*67e0*/  FMUL R13, R33, R17 ;  /* 0x00000011210d7220 */ /* 0x000fe20000400000 */
[----:B------:R-:W-:Y:S01]  /*67f0*/  FFMA R10, R35, R50, R10 ;  /* 0x00000032230a7223 */ /* 0x000fe2000000000a */
[----:B------:R-:W-:Y:S01]  /*6800*/  FMUL R14, R33, R18 ;  /* 0x00000012210e7220 */ /* 0x000fe20000400000 */
[----:B------:R-:W-:Y:S01]  /*6810*/  FFMA R11, R35, R51, R15 ;  /* 0x00000033230b7223 */ /* 0x000fe2000000000f */
[----:B------:R-:W-:Y:S01]  /*6820*/  FMUL R19, R33, R19 ;  /* 0x0000001321137220 */ /* 0x000fe20000400000 */
[C---:B------:R-:W-:Y:S01]  /*6830*/  FFMA R12, R35.reuse, R52, R12 ;  /* 0x00000034230c7223 */ /* 0x040fe2000000000c */
[C---:B------:R-:W-:Y:S01]  /*6840*/  FFMA R13, R35.reuse, R53, R13 ;  /* 0x00000035230d7223 */ /* 0x040fe2000000000d */
[C---:B------:R-:W-:Y:S01]  /*6850*/  FFMA R14, R35.reuse, R54, R14 ;  /* 0x00000036230e7223 */ /* 0x040fe2000000000e */
[----:B------:R1:W-:Y:S01]  /*6860*/  STS.128 [R74+0x20], R8 ;  /* 0x000020084a007388 */ /* 0x0003e20000000c00 */
[----:B------:R-:W-:Y:S05]  /*6870*/  FFMA R15, R35, R55, R19 ;  /* 0x00000037230f7223 */ /* 0x000fea0000000013 */
[----:B------:R1:W-:Y:S01]  /*6880*/  STS.128 [R82+0x30], R12 ;  /* 0x0000300c52007388 */ /* 0x0003e20000000c00 */
[----:B------:R-:W-:Y:S01]  /*6890*/  @!PT LDS RZ, [RZ] ;  /* 0x00000000fffff984 */ /* 0x000fe20000000800 */
[----:B------:R-:W-:Y:S01]  /*68a0*/  @!PT LDS RZ, [RZ] ;  /* 0x00000000fffff984 */ /* 0x000fe20000000800 */
[----:B------:R-:W-:Y:S01]  /*68b0*/  @!PT LDS RZ, [RZ] ;  /* 0x00000000fffff984 */ /* 0x000fe20000000800 */
[----:B------:R-:W-:Y:S01]  /*68c0*/  @!PT LDS RZ, [RZ] ;  /* 0x00000000fffff984 */ /* 0x000fe20000000800 */
[----:B------:R2:W-:Y:S06]  /*68d0*/  MEMBAR.ALL.CTA ;  /* 0x0000000000007992 */ /* 0x0005ec0000008000 */
[----:B--2---:R-:W2:Y:S02]  /*68e0*/  FENCE.VIEW.ASYNC.S ;  /* 0x00000000000073c6 */ /* 0x004ea40000000000 */
[----:B--2---:R-:W-:Y:S06]  /*68f0*/  BAR.SYNC.DEFER_BLOCKING 0x1, 0x80 ;  /* 0x0042000000007b1d */ /* 0x004fec0000010000 */
[----:B------:R-:W-:Y:S05]  /*6900*/  @P0 BRA `(.L_x_117) ;  /* 0x0000000000280947 */ /* 0x000fea0003800000 */
[----:B------:R-:W-:Y:S02]  /*6910*/  UIADD3 UR4, UPT, UPT, UR48, 0x200, URZ ;  /* 0x0000020030047890 */ /* 0x000fe4000fffe0ff */
[----:B------:R-:W-:Y:S01]  /*6920*/  UIADD3 UR6, UP0, UPT, UR52, 0x680, URZ ;  /* 0x0000068034067890 */ /* 0x000fe2000ff1e0ff */
[----:B------:R-:W-:Y:S03]  /*6930*/  UMOV UR43, UR36 ;  /* 0x00000024002b7c82 */ /* 0x000fe60008000000 */
[----:B------:R-:W-:Y:S01]  /*6940*/  MOV R69, UR4 ;  /* 0x0000000400457c02 */ /* 0x000fe20008000f00 */
[----:B------:R-:W-:Y:S03]  /*6950*/  UIADD3.X UR7, UPT, UPT, URZ, UR53, URZ, UP0, !UPT ;  /* 0x00000035ff077290 */ /* 0x000fe600087fe4ff */
[----:B------:R-:W-:Y:S11]  /*6960*/  R2UR UR40, R69 ;  /* 0x00000000452872ca */ /* 0x000ff600000e0000 */
[----:B------:R-:W-:Y:S02]  /*6970*/  @!UPT UIADD3 URZ, UPT, UPT, URZ, URZ, URZ ;  /* 0x000000fffffff290 */ /* 0x000fe4000fffe0ff */
[----:B------:R2:W-:Y:S01]  /*6980*/  UTMASTG.3D [UR40], [UR6] ;  /* 0x00000028060073b5 */ /* 0x0005e20008010000 */
[----:B------:R0:W-:Y:S01]  /*6990*/  UTMACMDFLUSH ;  /* 0x00000000000079b7 */ /* 0x0001e20000000000 */
[----:B--2---:R-:W-:Y:S04]  /*69a0*/  DEPBAR.LE SB0, 0x1 ;  /* 0x000080400000791a */ /* 0x004fe80000000000 */
.L_x_117:
[----:B------:R-:W-:Y:S05]  /*69b0*/  BSYNC.RECONVERGENT B0 ;  /* 0x0000000000007941 */ /* 0x000fea0003800200 */
.L_x_116:
[----:B------:R-:W-:Y:S01]  /*69c0*/  BAR.SYNC.DEFER_BLOCKING 0x1, 0x80 ;  /* 0x0042000000007b1d */ /* 0x000fe20000010000 */
[----:B------:R-:W-:Y:S01]  /*69d0*/  ISETP.NE.AND P1, PT, R83, RZ, PT ;  /* 0x000000ff5300720c */ /* 0x000fe20003f25270 */
[----:B------:R-:W-:Y:S01]  /*69e0*/  UISETP.NE.AND UP0, UPT, UR49, URZ, UPT ;  /* 0x000000ff3100728c */ /* 0x000fe2000bf05270 */
[----:B------:R-:W-:Y:S11]  /*69f0*/  LEA R2, R85, UR48, 0x3 ;  /* 0x0000003055027c11 */ /* 0x000ff6000f8e18ff */
[----:B------:R-:W-:Y:S01]  /*6a00*/  @P1 SHF.L.U32 R3, R73, 0x1f, RZ ;  /* 0x0000001f49031819 */ /* 0x000fe200000006ff */
[----:B------:R-:W-:Y:S06]  /*6a10*/  BRA.U !UP0, `(.L_x_118) ;  /* 0x0000000108247547 */ /* 0x000fec000b800000 */
[----:B-1----:R-:W-:Y:S01]  /*6a20*/  IMAD.U32 R4, RZ, RZ, UR51 ;  /* 0x00000033ff047e24 */ /* 0x002fe2000f8e00ff */
[----:B------:R-:W-:Y:S01]  /*6a30*/  MOV R0, UR37 ;  /* 0x0000002500007c02 */ /* 0x000fe20008000f00 */
[----:B------:R-:W-:Y:S03]  /*6a40*/  UIADD3 UR51, UPT, UPT, UR51, 0x1, URZ ;  /* 0x0000000133337890 */ /* 0x000fe6000fffe0ff */
[----:B------:R-:W-:Y:S01]  /*6a50*/  @P1 LEA R4, R4, UR48, 0x3 ;  /* 0x0000003004041c11 */ /* 0x000fe2000f8e18ff */
[----:B------:R-:W-:Y:S04]  /*6a60*/  UISETP.NE.AND UP0, UPT, UR51, 0x4, UPT ;  /* 0x000000043300788c */ /* 0x000fe8000bf05270 */
[----:B------:R-:W-:Y:S01]  /*6a70*/  @P1 VIADD R4, R4, 0x60 ;  /* 0x0000006004041836 */ /* 0x000fe20000000000 */
[----:B------:R-:W-:Y:S04]  /*6a80*/  USEL UR51, UR51, URZ, UP0 ;  /* 0x000000ff33337287 */ /* 0x000fe80008000000 */
[----:B------:R-:W-:Y:S04]  /*6a90*/  @P1 PRMT R0, R0, 0x654, R4 ;  /* 0x0000065400001816 */ /* 0x000fe80000000004 */
[----:B------:R2:W-:Y:S04]  /*6aa0*/  @P1 SYNCS.ARRIVE.TRANS64.RED.A1T0 RZ, [R0+URZ], RZ ;  /* 0x000000ff00ff19a7 */ /* 0x0005e800081004ff */
.L_x_118:
[----:B------:R-:W4:Y:S01]  /*6ab0*/  @P1 SYNCS.PHASECHK.TRANS64.TRYWAIT P0, [R2+URZ+0x40], R3 ;  /* 0x00004003020015a7 */ /* 0x000f2200080011ff */
[----:B------:R-:W-:Y:S01]  /*6ac0*/  BSSY B1, `(.L_x_119) ;  /* 0x0000016000017945 */ /* 0x000fe20003800000 */
[----:B----4-:R-:W-:Y:S03]  /*6ad0*/  @P1 SEL R86, RZ, 0x1, !P0 ;  /* 0x00000001ff561807 */ /* 0x010fe60004000000 */
[----:B------:R-:W-:Y:S05]  /*6ae0*/  @!P1 BRA `(.L_x_120) ;  /* 0x00000000004c9947 */ /* 0x000fea0003800000 */
[----:B------:R-:W-:Y:S01]  /*6af0*/  ISETP.NE.AND P0, PT, R86, RZ, PT ;  /* 0x000000ff5600720c */ /* 0x000fe20003f05270 */
[----:B------:R-:W-:Y:S01]  /*6b00*/  BSSY B0, `(.L_x_121) ;  /* 0x000000b000007945 */ /* 0x000fe20003800000 */
[----:B------:R-:W-:Y:S11]  /*6b10*/  ISETP.NE.AND P1, PT, R87, RZ, PT ;  /* 0x000000ff5700720c */ /* 0x000ff60003f25270 */
[----:B------:R-:W-:Y:S02]  /*6b20*/  @!UPT UIADD3 URZ, UPT, UPT, URZ, URZ, URZ ;  /* 0x000000fffffff290 */ /* 0x000fe4000fffe0ff */
[C---:B-1----:R-:W-:Y:S01]  /*6b30*/  @P1 IMAD R6, R85.reuse, 0x2000, R76 ;  /* 0x0000200055061824 */ /* 0x042fe200078e024c */
[C---:B------:R-:W-:Y:S01]  /*6b40*/  @P1 LEA R4, R85.reuse, R74, 0xd ;  /* 0x0000004a55041211 */ /* 0x040fe200078e68ff */
[C---:B------:R-:W-:Y:S02]  /*6b50*/  @P1 IMAD R5, R85.reuse, 0x2000, R75 ;  /* 0x0000200055051824 */ /* 0x040fe400078e024b */
[----:B------:R-:W-:Y:S01]  /*6b60*/  @P1 IMAD R3, R85, 0x2000, R82 ;  /* 0x0000200055031824 */ /* 0x000fe200078e0252 */
[----:B------:R-:W-:Y:S06]  /*6b70*/  @P0 BRA `(.L_x_122) ;  /* 0x00000000000c0947 */ /* 0x000fec0003800000 */
[----:B--2---:R-:W-:Y:S04]  /*6b80*/  SHF.L.U32 R0, R73, 0x1f, RZ ;  /* 0x0000001f49007819 */ /* 0x004fe800000006ff */
[----:B------:R-:W1:Y:S02]  /*6b90*/  SYNCS.PHASECHK.TRANS64.TRYWAIT P0, [R2+URZ+0x40], R0 ;  /* 0x00004000020075a7 */ /* 0x000e6400080011ff */
[----:B-1----:R-:W-:Y:S05]  /*6ba0*/  @!P0 BRA `(.L_x_123) ;  /* 0x0000002000f08947 */ /* 0x002fea0003800000 */
.L_x_122:
[----:B------:R-:W-:Y:S05]  /*6bb0*/  BSYNC B0 ;  /* 0x0000000000007941 */ /* 0x000fea0003800000 */
.L_x_121:
[----:B------:R-:W-:Y:S02]  /*6bc0*/  ISETP.NE.AND P0, PT, R87, RZ, PT ;  /* 0x000000ff5700720c */ /* 0x000fe40003f05270 */
[----:B------:R-:W-:Y:S11]  /*6bd0*/  IADD3 R85, PT, PT, R85, 0x1, RZ ;  /* 0x0000000155557810 */ /* 0x000ff60007ffe0ff */
[----:B------:R4:W1:Y:S04]  /*6be0*/  @P0 LDS.128 R40, [R6] ;  /* 0x0000000006280984 */ /* 0x0008680000000c00 */
[----:B------:R4:W1:Y:S04]  /*6bf0*/  @P0 LDS.128 R44, [R5+0x10] ;  /* 0x00001000052c0984 */ /* 0x0008680000000c00 */
[----:B------:R4:W1:Y:S04]  /*6c00*/  @P0 LDS.128 R48, [R4+0x20] ;  /* 0x0000200004300984 */ /* 0x0008680000000c00 */
[----:B------:R4:W1:Y:S02]  /*6c10*/  @P0 LDS.128 R52, [R3+0x30] ;  /* 0x0000300003340984 */ /* 0x0008640000000c00 */
.L_x_120:
[----:B------:R-:W-:Y:S05]  /*6c20*/  BSYNC B1 ;  /* 0x0000000000017941 */ /* 0x000fea0003800000 */
.L_x_119:
[----:B-12---:R-:W-:Y:S05]  /*6c30*/  VIADD R0, R34, 0x10 ;  /* 0x0000001022007836 */ /* 0x006fea0000000000 */
[----:B------:R-:W-:Y:S04]  /*6c40*/  SHF.R.U32.HI R0, RZ, 0x15, R0 ;  /* 0x00000015ff007819 */ /* 0x000fe80000011600 */
[----:B------:R-:W-:Y:S11]  /*6c50*/  LOP3.LUT P0, RZ, R0, 0x3, R68, 0x48, !PT ;  /* 0x0000000300ff7812 */ /* 0x000ff60007804844 */
[----:B------:R-:W-:Y:S02]  /*6c60*/  @!UPT UIADD3 URZ, UPT, UPT, URZ, URZ, URZ ;  /* 0x000000fffffff290 */ /* 0x000fe4000fffe0ff */
[----:B------:R-:W-:Y:S05]  /*6c70*/  @!P0 BRA `(.L_x_124) ;  /* 0x0000000000408947 */ /* 0x000fea0003800000 */
[----:B------:R-:W1:Y:S01]  /*6c80*/  LDCU.64 UR8, c[0x4][0x70] ;  /* 0x01000e00ff0877ac */ /* 0x000e620008000a00 */
[----:B----4-:R-:W-:Y:S01]  /*6c90*/  MOV R3, 0x0 ;  /* 0x0000000000037802 */ /* 0x010fe20000000f00 */
[----:B------:R-:W-:Y:S02]  /*6ca0*/  HFMA2 R12, -RZ, RZ, 0, 5.9604644775390625e-08 ;  /* 0x00000001ff0c7431 */ /* 0x000fe400000001ff */
[----:B------:R-:W-:Y:S02]  /*6cb0*/  IMAD.MOV.U32 R8, RZ, RZ, 0x192 ;  /* 0x00000192ff087424 */ /* 0x000fe400078e00ff */
[----:B------:R-:W-:Y:S01]  /*6cc0*/  IMAD.MOV.U32 R13, RZ, RZ, RZ ;  /* 0x000000ffff0d7224 */ /* 0x000fe200078e00ff */
[----:B------:R-:W2:Y:S01]  /*6cd0*/  LDCU.64 UR6, c[0x4][0x78] ;  /* 0x01000f00ff0677ac */ /* 0x000ea20008000a00 */
[----:B------:R-:W4:Y:S01]  /*6ce0*/  LDC.64 R2, c[0x4][R3] ;  /* 0x0100000003027b82 */ /* 0x000f220000000a00 */
[----:B------:R-:W5:Y:S01]  /*6cf0*/  LDCU.64 UR4, c[0x4][0x10] ;  /* 0x01000200ff0477ac */ /* 0x000f620008000a00 */
[----:B-1----:R-:W-:Y:S01]  /*6d00*/  MOV R5, UR9 ;  /* 0x0000000900057c02 */ /* 0x002fe20008000f00 */
[----:B------:R-:W-:Y:S01]  /*6d10*/  IMAD.U32 R4, RZ, RZ, UR8 ;  /* 0x00000008ff047e24 */ /* 0x000fe2000f8e00ff */
[----:B--2---:R-:W-:Y:S01]  /*6d20*/  MOV R7, UR7 ;  /* 0x0000000700077c02 */ /* 0x004fe20008000f00 */
[----:B------:R-:W-:Y:S01]  /*6d30*/  IMAD.U32 R6, RZ, RZ, UR6 ;  /* 0x00000006ff067e24 */ /* 0x000fe2000f8e00ff */
[----:B-----5:R-:W-:Y:S01]  /*6d40*/  MOV R11, UR5 ;  /* 0x00000005000b7c02 */ /* 0x020fe20008000f00 */
[----:B------:R-:W-:Y:S02]  /*6d50*/  IMAD.U32 R10, RZ, RZ, UR4 ;  /* 0x00000004ff0a7e24 */ /* 0x000fe4000f8e00ff */
[----:B------:R-:W-:Y:S07]  /*6d60*/  LEPC R20, `(.L_x_124) ;  /* 0x000000001014794e */ /* 0x000fee0000000000 */
[----:B---34-:R-:W-:Y:S05]  /*6d70*/  CALL.ABS.NOINC R2 ;  /* 0x0000000002007343 */ /* 0x018fea0003c00000 */
.L_x_124:
[----:B------:R-:W-:Y:S05]  /*6d80*/  WARPSYNC.ALL ;  /* 0x0000000000007948 */ /* 0x000fea0003800000 */
[----:B------:R-:W-:Y:S01]  /*6d90*/  R2UR UR4, R34 ;  /* 0x00000000220472ca */ /* 0x000fe200000e0000 */
[----:B------:R-:W-:Y:S01]  /*6da0*/  BSSY.RECONVERGENT B0, `(.L_x_125) ;  /* 0x0000040000007945 */ /* 0x000fe20003800200 */
[----:B------:R-:W-:Y:S02]  /*6db0*/  ISETP.NE.AND P6, PT, R83, RZ, PT ;  /* 0x000000ff5300720c */ /* 0x000fe40003fc5270 */
[----:B------:R-:W-:Y:S02]  /*6dc0*/  ISETP.NE.AND P0, PT, R78, RZ, PT ;  /* 0x000000ff4e00720c */ /* 0x000fe40003f05270 */
[----:B------:R-:W-:Y:S07]  /*6dd0*/  MOV R20, UR51 ;  /* 0x0000003300147c02 */ /* 0x000fee0008000f00 */
[----:B----4-:R-:W1:Y:S02]  /*6de0*/  LDTM.x16 R4, tmem[UR4+0x10] ;  /* 0x00001004000479ee */ /* 0x010e640008240000 */
[----:B------:R-:W-:Y:S01]  /*6df0*/  @P6 LEA R20, R20, UR48, 0x3 ;  /* 0x0000003014146c11 */ /* 0x000fe2000f8e18ff */
[C---:B-1----:R-:W-:Y:S01]  /*6e00*/  FMUL R0, R33.reuse, R4 ;  /* 0x0000000421007220 */ /* 0x042fe20000400000 */
        /* <DEDUP_REMOVED lines=33> */
[----:B------:R-:W-:Y:S01]  /*7020*/  FFMA R15, R35, R55, R19 ;  /* 0x00000037230f7223 */ /* 0x000fe20000000013 */
[----:B------:R-:W-:Y:S02]  /*7030*/  MOV R16, UR37 ;  /* 0x0000002500107c02 */ /* 0x000fe40008000f00 */
[----:B------:R-:W-:Y:S02]  /*7040*/  @P6 IADD3 R17, PT, PT, R20, 0x60, RZ ;  /* 0x0000006014116810 */ /* 0x000fe40007ffe0ff */
[----:B------:R1:W-:Y:S01]  /*7050*/  STS.128 [R82+0x2030], R12 ;  /* 0x0020300c52007388 */ /* 0x0003e20000000c00 */
[----:B------:R-:W-:Y:S02]  /*7060*/  LEA R0, R85, UR48, 0x3 ;  /* 0x0000003055007c11 */ /* 0x000fe4000f8e18ff */
[----:B------:R-:W-:Y:S01]  /*7070*/  @P6 PRMT R16, R16, 0x654, R17 ;  /* 0x0000065410106816 */ /* 0x000fe20000000011 */
[----:B------:R-:W-:Y:S01]  /*7080*/  @!PT LDS RZ, [RZ] ;  /* 0x00000000fffff984 */ /* 0x000fe20000000800 */
[----:B------:R-:W-:Y:S01]  /*7090*/  @!PT LDS RZ, [RZ] ;  /* 0x00000000fffff984 */ /* 0x000fe20000000800 */
[----:B------:R-:W-:Y:S01]  /*70a0*/  @!PT LDS RZ, [RZ] ;  /* 0x00000000fffff984 */ /* 0x000fe20000000800 */
[----:B------:R-:W-:Y:S01]  /*70b0*/  @!PT LDS RZ, [RZ] ;  /* 0x00000000fffff984 */ /* 0x000fe20000000800 */
[----:B------:R2:W-:Y:S06]  /*70c0*/  MEMBAR.ALL.CTA ;  /* 0x0000000000007992 */ /* 0x0005ec0000008000 */
[----:B--2---:R-:W2:Y:S01]  /*70d0*/  FENCE.VIEW.ASYNC.S ;  /* 0x00000000000073c6 */ /* 0x004ea20000000000 */
[----:B------:R-:W-:Y:S01]  /*70e0*/  @P6 SHF.L.U32 R2, R73, 0x1f, RZ ;  /* 0x0000001f49026819 */ /* 0x000fe200000006ff */
[----:B--2---:R-:W-:Y:S06]  /*70f0*/  BAR.SYNC.DEFER_BLOCKING 0x1, 0x80 ;  /* 0x0042000000007b1d */ /* 0x004fec0000010000 */
[----:B------:R-:W-:Y:S05]  /*7100*/  @P0 BRA `(.L_x_126) ;  /* 0x0000000000240947 */ /* 0x000fea0003800000 */
[----:B------:R-:W-:Y:S02]  /*7110*/  UIADD3 UR8, UP0, UPT, UR52, 0x680, URZ ;  /* 0x0000068034087890 */ /* 0x000fe4000ff1e0ff */
[----:B------:R-:W-:Y:S02]  /*7120*/  UIADD3 UR5, UPT, UPT, UR41, 0x10, URZ ;  /* 0x0000001029057890 */ /* 0x000fe4000fffe0ff */
[----:B------:R-:W-:Y:S02]  /*7130*/  UIADD3 UR4, UPT, UPT, UR48, 0x2200, URZ ;  /* 0x0000220030047890 */ /* 0x000fe4000fffe0ff */
[----:B------:R-:W-:Y:S01]  /*7140*/  UIADD3.X UR9, UPT, UPT, URZ, UR53, URZ, UP0, !UPT ;  /* 0x00000035ff097290 */ /* 0x000fe200087fe4ff */
[----:B------:R-:W-:Y:S01]  /*7150*/  UMOV UR6, UR42 ;  /* 0x0000002a00067c82 */ /* 0x000fe20008000000 */
[----:B------:R-:W-:Y:S07]  /*7160*/  UMOV UR7, UR36 ;  /* 0x0000002400077c82 */ /* 0x000fee0008000000 */
[----:B------:R2:W-:Y:S01]  /*7170*/  UTMASTG.3D [UR4], [UR8] ;  /* 0x00000004080073b5 */ /* 0x0005e20008010000 */
[----:B------:R0:W-:Y:S01]  /*7180*/  UTMACMDFLUSH ;  /* 0x00000000000079b7 */ /* 0x0001e20000000000 */
[----:B--2---:R-:W-:Y:S04]  /*7190*/  DEPBAR.LE SB0, 0x1 ;  /* 0x000080400000791a */ /* 0x004fe80000000000 */
.L_x_126:
[----:B------:R-:W-:Y:S05]  /*71a0*/  BSYNC.RECONVERGENT B0 ;  /* 0x0000000000007941 */ /* 0x000fea0003800200 */
.L_x_125:
[----:B------:R-:W-:Y:S01]  /*71b0*/  BAR.SYNC.DEFER_BLOCKING 0x1, 0x80 ;  /* 0x0042000000007b1d */ /* 0x000fe20000010000 */
[----:B------:R-:W-:Y:S04]  /*71c0*/  UIADD3 UR40, UPT, UPT, UR51, 0x1, URZ ;  /* 0x0000000133287890 */ /* 0x000fe8000fffe0ff */
[----:B------:R-:W-:Y:S04]  /*71d0*/  UISETP.NE.AND UP0, UPT, UR40, 0x4, UPT ;  /* 0x000000042800788c */ /* 0x000fe8000bf05270 */
[----:B------:R-:W-:Y:S01]  /*71e0*/  USEL UR40, UR40, URZ, UP0 ;  /* 0x000000ff28287287 */ /* 0x000fe20008000000 */
[----:B------:R2:W-:Y:S01]  /*71f0*/  @P6 SYNCS.ARRIVE.TRANS64.RED.A1T0 RZ, [R16+URZ], RZ ;  /* 0x000000ff10ff69a7 */ /* 0x0005e200081004ff */
[----:B------:R-:W-:Y:S01]  /*7200*/  BSSY B1, `(.L_x_127) ;  /* 0x0000017000017945 */ /* 0x000fe20003800000 */
[----:B------:R-:W4:Y:S02]  /*7210*/  @P6 SYNCS.PHASECHK.TRANS64.TRYWAIT P0, [R0+URZ+0x40], R2 ;  /* 0x00004002000065a7 */ /* 0x000f2400080011ff */
[----:B----4-:R-:W-:Y:S01]  /*7220*/  @P6 SEL R86, RZ, 0x1, !P0 ;  /* 0x00000001ff566807 */ /* 0x010fe20004000000 */
[----:B--2---:R-:W-:Y:S06]  /*7230*/  @!P6 BRA `(.L_x_128) ;  /* 0x00000000004ce947 */ /* 0x004fec0003800000 */
        /* <DEDUP_REMOVED lines=9> */
[----:B------:R-:W-:Y:S04]  /*72d0*/  SHF.L.U32 R6, R73, 0x1f, RZ ;  /* 0x0000001f49067819 */ /* 0x000fe800000006ff */
[----:B------:R-:W1:Y:S02]  /*72e0*/  SYNCS.PHASECHK.TRANS64.TRYWAIT P0, [R0+URZ+0x40], R6 ;  /* 0x00004006000075a7 */ /* 0x000e6400080011ff */
[----:B-1----:R-:W-:Y:S05]  /*72f0*/  @!P0 BRA `(.L_x_131) ;  /* 0x0000001c00308947 */ /* 0x002fea0003800000 */
.L_x_130:
[----:B------:R-:W-:Y:S05]  /*7300*/  BSYNC B0 ;  /* 0x0000000000007941 */ /* 0x000fea0003800000 */
.L_x_129:
[----:B------:R-:W-:Y:S02]  /*7310*/  ISETP.NE.AND P0, PT, R87, RZ, PT ;  /* 0x000000ff5700720c */ /* 0x000fe40003f05270 */
[----:B------:R-:W-:Y:S11]  /*7320*/  IADD3 R85, PT, PT, R85, 0x1, RZ ;  /* 0x0000000155557810 */ /* 0x000ff60007ffe0ff */
[----:B------:R2:W4:Y:S04]  /*7330*/  @P0 LDS.128 R40, [R5] ;  /* 0x0000000005280984 */ /* 0x0005280000000c00 */
[----:B------:R2:W1:Y:S04]  /*7340*/  @P0 LDS.128 R44, [R4+0x10] ;  /* 0x00001000042c0984 */ /* 0x0004680000000c00 */
[----:B------:R2:W1:Y:S04]  /*7350*/  @P0 LDS.128 R48, [R3+0x20] ;  /* 0x0000200003300984 */ /* 0x0004680000000c00 */
[----:B------:R2:W1:Y:S02]  /*7360*/  @P0 LDS.128 R52, [R2+0x30] ;  /* 0x0000300002340984 */ /* 0x0004640000000c00 */
.L_x_128:
[----:B------:R-:W-:Y:S05]  /*7370*/  BSYNC B1 ;  /* 0x0000000000017941 */ /* 0x000fea0003800000 */
.L_x_127:
[----:B-1----:R-:W-:Y:S05]  /*7380*/  VIADD R0, R34, 0x20 ;  /* 0x0000002022007836 */ /* 0x002fea0000000000 */
[----:B------:R-:W-:Y:S04]  /*7390*/  SHF.R.U32.HI R0, RZ, 0x15, R0 ;  /* 0x00000015ff007819 */ /* 0x000fe80000011600 */
[----:B------:R-:W-:Y:S11]  /*73a0*/  LOP3.LUT P0, RZ, R0, 0x3, R68, 0x48, !PT ;  /* 0x0000000300ff7812 */ /* 0x000ff60007804844 */
[----:B------:R-:W-:Y:S02]  /*73b0*/  @!UPT UIADD3 URZ, UPT, UPT, URZ, URZ, URZ ;  /* 0x000000fffffff290 */ /* 0x000fe4000fffe0ff */
[----:B------:R-:W-:Y:S05]  /*73c0*/  @!P0 BRA `(.L_x_132) ;  /* 0x0000000000408947 */ /* 0x000fea0003800000 */
[----:B------:R-:W1:Y:S01]  /*73d0*/  LDCU.64 UR8, c[0x4][0x70] ;  /* 0x01000e00ff0877ac */ /* 0x000e620008000a00 */
[----:B--2---:R-:W-:Y:S01]  /*73e0*/  MOV R3, 0x0 ;  /* 0x0000000000037802 */ /* 0x004fe20000000f00 */
[----:B------:R-:W-:Y:S02]  /*73f0*/  HFMA2 R12, -RZ, RZ, 0, 5.9604644775390625e-08 ;  /* 0x00000001ff0c7431 */ /* 0x000fe400000001ff */
[----:B------:R-:W-:Y:S02]  /*7400*/  IMAD.MOV.U32 R8, RZ, RZ, 0x192 ;  /* 0x00000192ff087424 */ /* 0x000fe400078e00ff */
[----:B------:R-:W-:Y:S01]  /*7410*/  IMAD.MOV.U32 R13, RZ, RZ, RZ ;  /* 0x000000ffff0d7224 */ /* 0x000fe200078e00ff */
[----:B------:R-:W2:Y:S01]  /*7420*/  LDCU.64 UR6, c[0x4][0x78] ;  /* 0x01000f00ff0677ac */ /* 0x000ea20008000a00 */
[----:B------:R-:W3:Y:S01]  /*7430*/  LDC.64 R2, c[0x4][R3] ;  /* 0x0100000003027b82 */ /* 0x000ee20000000a00 */
        /* <DEDUP_REMOVED lines=9> */
.L_x_132:
[----:B------:R-:W-:Y:S05]  /*74d0*/  WARPSYNC.ALL ;  /* 0x0000000000007948 */ /* 0x000fea0003800000 */
[----:B------:R-:W-:Y:S01]  /*74e0*/  R2UR UR4, R34 ;  /* 0x00000000220472ca */ /* 0x000fe200000e0000 */
[----:B------:R-:W-:Y:S01]  /*74f0*/  BSSY.RECONVERGENT B0, `(.L_x_133) ;  /* 0x0000040000007945 */ /* 0x000fe20003800200 */
[----:B------:R-:W-:Y:S02]  /*7500*/  ISETP.NE.AND P6, PT, R83, RZ, PT ;  /* 0x000000ff5300720c */ /* 0x000fe40003fc5270 */
[----:B------:R-:W-:Y:S02]  /*7510*/  ISETP.NE.AND P0, PT, R78, RZ, PT ;  /* 0x000000ff4e00720c */ /* 0x000fe40003f05270 */
[----:B------:R-:W-:Y:S07]  /*7520*/  MOV R20, UR40 ;  /* 0x0000002800147c02 */ /* 0x000fee0008000f00 */
[----:B--2---:R-:W1:Y:S02]  /*7530*/  LDTM.x16 R4, tmem[UR4+0x20] ;  /* 0x00002004000479ee */ /* 0x004e640008240000 */
[----:B------:R-:W-:Y:S01]  /*7540*/  @P6 LEA R20, R20, UR48, 0x3 ;  /* 0x0000003014146c11 */ /* 0x000fe2000f8e18ff */
[C---:B-1----:R-:W-:Y:S01]  /*7550*/  FMUL R0, R33.reuse, R4 ;  /* 0x0000000421007220 */ /* 0x042fe20000400000 */
[C---:B------:R-:W-:Y:S01]  /*7560*/  FMUL R2, R33.reuse, R5 ;  /* 0x0000000521027220 */ /* 0x040fe20000400000 */
[C---:B------:R-:W-:Y:S01]  /*7570*/  FMUL R3, R33.reuse, R6 ;  /* 0x0000000621037220 */ /* 0x040fe20000400000 */
[----:B------:R-:W-:Y:S01]  /*7580*/  FMUL R7, R33, R7 ;  /* 0x0000000721077220 */ /* 0x000fe20000400000 */
[----:B----4-:R-:W-:Y:S01]  /*7590*/  FFMA R36, R35, R40, R0 ;  /* 0x0000002823247223 */ /* 0x010fe20000000000 */
        /* <DEDUP_REMOVED lines=53> */
.L_x_134:
[----:B------:R-:W-:Y:S05]  /*78f0*/  BSYNC.RECONVERGENT B0 ;  /* 0x0000000000007941 */ /* 0x000fea0003800200 */
.L_x_133:
        /* <DEDUP_REMOVED lines=21> */
.L_x_138:
[----:B------:R-:W-:Y:S05]  /*7a50*/  BSYNC B0 ;  /* 0x0000000000007941 */ /* 0x000fea0003800000 */
.L_x_137:
[----:B------:R-:W-:Y:S11]  /*7a60*/  ISETP.NE.AND P0, PT, R87, RZ, PT ;  /* 0x000000ff5700720c */ /* 0x000ff60003f05270 */
[----:B------:R-:W-:Y:S02]  /*7a70*/  @!UPT UIADD3 URZ, UPT, UPT, URZ, URZ, URZ ;  /* 0x000000fffffff290 */ /* 0x000fe4000fffe0ff */
[----:B------:R2:W4:Y:S04]  /*7a80*/  @P0 LDS.128 R40, [R4] ;  /* 0x0000000004280984 */ /* 0x0005280000000c00 */
[----:B------:R2:W1:Y:S04]  /*7a90*/  @P0 LDS.128 R44, [R3+0x10] ;  /* 0x00001000032c0984 */ /* 0x0004680000000c00 */
[----:B------:R2:W1:Y:S04]  /*7aa0*/  @P0 LDS.128 R48, [R2+0x20] ;  /* 0x0000200002300984 */ /* 0x0004680000000c00 */
[----:B------:R2:W1:Y:S02]  /*7ab0*/  @P0 LDS.128 R52, [R85+0x30] ;  /* 0x0000300055340984 */ /* 0x0004640000000c00 */
.L_x_136:
[----:B------:R-:W-:Y:S05]  /*7ac0*/  BSYNC B1 ;  /* 0x0000000000017941 */ /* 0x000fea0003800000 */
.L_x_135:
        /* <DEDUP_REMOVED lines=21> */
.L_x_140:
[----:B------:R-:W-:Y:S01]  /*7c20*/  ISETP.NE.AND P0, PT, R78, RZ, PT ;  /* 0x000000ff4e00720c */ /* 0x000fe20003f05270 */
[----:B------:R-:W-:Y:S05]  /*7c30*/  WARPSYNC.ALL ;  /* 0x0000000000007948 */ /* 0x000fea0003800000 */
[----:B------:R-:W-:Y:S01]  /*7c40*/  R2UR UR4, R34 ;  /* 0x00000000220472ca */ /* 0x000fe200000e0000 */
[----:B------:R-:W-:Y:S01]  /*7c50*/  BSSY.RECONVERGENT B0, `(.L_x_141) ;  /* 0x000003b000007945 */ /* 0x000fe20003800200 */
[----:B------:R-:W-:Y:S04]  /*7c60*/  IADD3 R84, PT, PT, R84, 0xd0, RZ ;  /* 0x000000d054547810 */ /* 0x000fe80007ffe0ff */
[----:B------:R-:W-:Y:S07]  /*7c70*/  LOP3.LUT R84, R84, 0xfefffff8, RZ, 0xc0, !PT ;  /* 0xfefffff854547812 */ /* 0x000fee00078ec0ff */
[----:B--2---:R-:W1:Y:S01]  /*7c80*/  LDTM.x16 R4, tmem[UR4+0x30] ;  /* 0x00003004000479ee */ /* 0x004e620008240000 */
[----:B------:R-:W-:Y:S01]  /*7c90*/  NOP ;  /* 0x0000000000007918 */ /* 0x000fe20000000000 */
[----:B-1----:R1:W-:Y:S01]  /*7ca0*/  SYNCS.ARRIVE.TRANS64.RED.A1T0 RZ, [R84+URZ], RZ ;  /* 0x000000ff54ff79a7 */ /* 0x0023e200081004ff */
[C---:B------:R-:W-:Y:S01]  /*7cb0*/  FMUL R0, R33.reuse, R4 ;  /* 0x0000000421007220 */ /* 0x040fe20000400000 */
        /* <DEDUP_REMOVED lines=52> */
.L_x_142:
[----:B------:R-:W-:Y:S05]  /*8000*/  BSYNC.RECONVERGENT B0 ;  /* 0x0000000000007941 */ /* 0x000fea0003800200 */
.L_x_141:
[----:B------:R-:W-:Y:S01]  /*8010*/  BAR.SYNC.DEFER_BLOCKING 0x1, 0x80 ;  /* 0x0042000000007b1d */ /* 0x000fe20000010000 */
[----:B------:R-:W-:Y:S01]  /*8020*/  UISETP.NE.AND UP0, UPT, UR49, -0x4, UPT ;  /* 0xfffffffc3100788c */ /* 0x000fe2000bf05270 */
[----:B------:R-:W-:Y:S08]  /*8030*/  IADD3 R31, PT, PT, R31, 0x1, RZ ;  /* 0x000000011f1f7810 */ /* 0x000ff00007ffe0ff */
[----:B------:R-:W-:Y:S05]  /*8040*/  BRA.U !UP0, `(.L_x_143) ;  /* 0x0000000108287547 */ /* 0x000fea000b800000 */
[----:B------:R-:W-:Y:S01]  /*8050*/  ISETP.NE.AND P0, PT, R83, RZ, PT ;  /* 0x000000ff5300720c */ /* 0x000fe20003f05270 */
[----:B------:R-:W-:Y:S01]  /*8060*/  IMAD.U32 R2, RZ, RZ, UR51 ;  /* 0x00000033ff027e24 */ /* 0x000fe2000f8e00ff */
[----:B------:R-:W-:Y:S01]  /*8070*/  UIADD3 UR51, UPT, UPT, UR51, 0x1, URZ ;  /* 0x0000000133337890 */ /* 0x000fe2000fffe0ff */
[----:B------:R-:W-:Y:S03]  /*8080*/  IMAD.U32 R0, RZ, RZ, UR37 ;  /* 0x00000025ff007e24 */ /* 0x000fe6000f8e00ff */
[----:B------:R-:W-:Y:S04]  /*8090*/  UISETP.NE.AND UP0, UPT, UR51, 0x4, UPT ;  /* 0x000000043300788c */ /* 0x000fe8000bf05270 */
[----:B------:R-:W-:Y:S03]  /*80a0*/  USEL UR51, UR51, URZ, UP0 ;  /* 0x000000ff33337287 */ /* 0x000fe60008000000 */
[----:B------:R-:W-:Y:S05]  /*80b0*/  @P0 LEA R2, R2, UR48, 0x3 ;  /* 0x0000003002020c11 */ /* 0x000fea000f8e18ff */
[----:B------:R-:W-:Y:S05]  /*80c0*/  @P0 VIADD R2, R2, 0x60 ;  /* 0x0000006002020836 */ /* 0x000fea0000000000 */
[----:B------:R-:W-:Y:S04]  /*80d0*/  @P0 PRMT R0, R0, 0x654, R2 ;  /* 0x0000065400000816 */ /* 0x000fe80000000002 */
[----:B------:R2:W-:Y:S03]  /*80e0*/  @P0 SYNCS.ARRIVE.TRANS64.RED.A1T0 RZ, [R0+URZ], RZ ;  /* 0x000000ff00ff09a7 */ /* 0x0005e600081004ff */
.L_x_143:
[----:B------:R-:W-:Y:S01]  /*80f0*/  ISETP.NE.AND P2, PT, R79, RZ, PT ;  /* 0x000000ff4f00720c */ /* 0x000fe20003f45270 */
[----:B------:R-:W-:Y:S01]  /*8100*/  UIADD3 UR49, UPT, UPT, UR49, 0x4, URZ ;  /* 0x0000000431317890 */ /* 0x000fe2000fffe0ff */
[----:B------:R-:W-:Y:S01]  /*8110*/  ISETP.NE.AND P0, PT, R81, 0x2, PT ;  /* 0x000000025100780c */ /* 0x000fe20003f05270 */
[----:B-1----:R-:W-:Y:S01]  /*8120*/  IMAD.IADD R15, R29, 0x1, R62 ;  /* 0x000000011d0f7824 */ /* 0x002fe200078e023e */
[----:B------:R-:W-:Y:S01]  /*8130*/  ISETP.NE.AND P1, PT, R31, 0x4, PT ;  /* 0x000000041f00780c */ /* 0x000fe20003f25270 */
[----:B------:R-:W-:Y:S01]  /*8140*/  IMAD.IADD R14, R30, 0x1, R63 ;  /* 0x000000011e0e7824 */ /* 0x000fe200078e023f */
[----:B------:R-:W-:Y:S02]  /*8150*/  SEL R2, RZ, 0x1, P0 ;  /* 0x00000001ff027807 */ /* 0x000fe40000000000 */
[----:B--2---:R-:W-:Y:S02]  /*8160*/  SEL R0, RZ, 0x1, P1 ;  /* 0x00000001ff007807 */ /* 0x004fe40000800000 */
[----:B------:R-:W-:Y:S02]  /*8170*/  LOP3.LUT R71, R71, R2, RZ, 0x3c, !PT ;  /* 0x0000000247477212 */ /* 0x000fe400078e3cff */
[----:B------:R-:W-:Y:S02]  /*8180*/  LOP3.LUT R72, R72, R0, RZ, 0x3c, !PT ;  /* 0x0000000048487212 */ /* 0x000fe400078e3cff */
[----:B------:R-:W-:Y:S02]  /*8190*/  @P2 R2UR UR36, R70 ;  /* 0x00000000462422ca */ /* 0x000fe400000e0000 */
[----:B------:R-:W-:Y:S02]  /*81a0*/  SEL R81, R81, RZ, P0 ;  /* 0x000000ff51517207 */ /* 0x000fe40000000000 */
[----:B------:R-:W-:Y:S01]  /*81b0*/  SEL R31, R31, RZ, P1 ;  /* 0x000000ff1f1f7207 */ /* 0x000fe20000800000 */
[----:B------:R-:W-:Y:S10]  /*81c0*/  @P2 BRA `(.L_x_144) ;  /* 0xffffffd400542947 */ /* 0x000ff4000383ffff */
[----:B------:R-:W-:-:S09]  /*81d0*/  UISETP.NE.AND UP0, UPT, UR50, URZ, UPT ;  /* 0x000000ff3200728c */ /* 0x000fd2000bf05270 */
[----:B------:R-:W-:Y:S05]  /*81e0*/  BRA.U !UP0, `(.L_x_145) ;  /* 0x0000000108487547 */ /* 0x000fea000b800000 */
[----:B------:R-:W1:Y:S02]  /*81f0*/  LDCU.64 UR4, c[0x0][0x890] ;  /* 0x00011200ff0477ac */ /* 0x000e640008000a00 */
[----:B-1----:R-:W-:-:S04]  /*8200*/  UISETP.NE.U32.AND UP0, UPT, UR4, URZ, UPT ;  /* 0x000000ff0400728c */ /* 0x002fc8000bf05070 */
[----:B------:R-:W-:-:S09]  /*8210*/  UISETP.NE.AND.EX UP0, UPT, UR5, URZ, UPT, UP0 ;  /* 0x000000ff0500728c */ /* 0x000fd2000bf05300 */
[----:B------:R-:W-:Y:S05]  /*8220*/  BRA.U UP0, `(.L_x_146) ;  /* 0x00000001000c7547 */ /* 0x000fea000b800000 */
[----:B------:R-:W-:-:S13]  /*8230*/  FSETP.NEU.AND P0, PT, R35, RZ, PT ;  /* 0x000000ff2300720b */ /* 0x000fda0003f0d000 */
[----:B------:R-:W-:Y:S05]  /*8240*/  @!P0 EXIT ;  /* 0x000000000000894d */ /* 0x000fea0003800000 */
[----:B------:R-:W-:Y:S05]  /*8250*/  BRA `(.L_x_145) ;  /* 0x00000000002c7947 */ /* 0x000fea0003800000 */
.L_x_146:
[----:B------:R-:W-:Y:S01]  /*8260*/  ISETP.NE.AND P0, PT, R80, RZ, PT ;  /* 0x000000ff5000720c */ /* 0x000fe20003f05270 */
[----:B------:R-:W-:-:S12]  /*8270*/  BSSY.RECONVERGENT B0, `(.L_x_145) ;  /* 0x0000009000007945 */ /* 0x000fd80003800200 */
[----:B------:R-:W-:Y:S05]  /*8280*/  @P0 BRA `(.L_x_147) ;  /* 0x0000000000140947 */ /* 0x000fea0003800000 */
[----:B------:R-:W1:Y:S02]  /*8290*/  LDCU.64 UR4, c[0x0][0x888] ;  /* 0x00011100ff0477ac */ /* 0x000e640008000a00 */
[----:B-1----:R-:W-:-:S04]  /*82a0*/  ISETP.NE.U32.AND P0, PT, RZ, UR4, PT ;  /* 0x00000004ff007c0c */ /* 0x002fc8000bf05070 */
[----:B------:R-:W-:-:S13]  /*82b0*/  ISETP.NE.AND.EX P0, PT, RZ, UR5, PT, P0 ;  /* 0x00000005ff007c0c */ /* 0x000fda000bf05300 */
[----:B------:R-:W-:Y:S05]  /*82c0*/  @!P0 EXIT ;  /* 0x000000000000894d */ /* 0x000fea0003800000 */
[----:B------:R-:W-:Y:S05]  /*82d0*/  BRA `(.L_x_148) ;  /* 0x0000000000087947 */ /* 0x000fea0003800000 */
.L_x_147:
[----:B------:R-:W-:-:S13]  /*82e0*/  FSETP.NEU.AND P0, PT, R35, RZ, PT ;  /* 0x000000ff2300720b */ /* 0x000fda0003f0d000 */
[----:B------:R-:W-:Y:S05]  /*82f0*/  @!P0 EXIT ;  /* 0x000000000000894d */ /* 0x000fea0003800000 */
.L_x_148:
[----:B------:R-:W-:Y:S05]  /*8300*/  BSYNC.RECONVERGENT B0 ;  /* 0x0000000000007941 */ /* 0x000fea0003800200 */
.L_x_145:
[----:B------:R-:W-:Y:S01]  /*8310*/  ULEA UR4, UR51, UR48, 0x3 ;  /* 0x0000003033047291 */ /* 0x000fe2000f8e18ff */
[----:B------:R-:W-:-:S04]  /*8320*/  DEPBAR.LE SB0, 0x0 ;  /* 0x000080000000791a */ /* 0x000fc80000000000 */
[----:B------:R-:W-:-:S04]  /*8330*/  UIADD3 UR4, UPT, UPT, UR4, 0x60, URZ ;  /* 0x0000006004047890 */ /* 0x000fc8000fffe0ff */
[----:B------:R-:W-:-:S09]  /*8340*/  UPRMT UR4, UR37, 0x654, UR4 ;  /* 0x0000065425047896 */ /* 0x000fd20008000004 */
[----:B------:R-:W-:Y:S01]  /*8350*/  SYNCS.ARRIVE.TRANS64.RED.A1T0 RZ, [UR4], RZ ;  /* 0x000000ffffff79a7 */ /* 0x000fe20008100404 */
[----:B------:R-:W-:Y:S05]  /*8360*/  EXIT ;  /* 0x000000000000794d */ /* 0x000fea0003800000 */
.L_x_24:
[----:B--2---:R2:W4:Y:S02]  /*8370*/  SYNCS.PHASECHK.TRANS64.TRYWAIT P0, [R2+URZ+0x100], R3 ;  /* 0x00010003020075a7 */ /* 0x00452400080011ff */
[----:B----4-:R-:W-:Y:S05]  /*8380*/  @!P0 NANOSLEEP.SYNCS 0x989680 ;  /* 0x009896800000895d */ /* 0x010fea0003900000 */
[----:B------:R-:W4:Y:S02]  /*8390*/  @!P0 SYNCS.PHASECHK.TRANS64 P0, [R2+URZ+0x100], R3 ;  /* 0x00010003020085a7 */ /* 0x000f2400080010ff */
[----:B----4-:R-:W-:Y:S05]  /*83a0*/  @!P0 BRA `(.L_x_24) ;  /* 0xfffffffc00f08947 */ /* 0x010fea000383ffff */
[----:B------:R-:W-:Y:S05]  /*83b0*/  BRA `(.L_x_149) ;  /* 0xffffff9400147947 */ /* 0x000fea000383ffff */
.L_x_27:
[----:B------:R-:W-:-:S07]  /*83c0*/  MOV R2, UR33 ;  /* 0x0000002100027c02 */ /* 0x000fce0008000f00 */
.L_x_150:
[----:B-1----:R1:W2:Y:S02]  /*83d0*/  SYNCS.PHASECHK.TRANS64.TRYWAIT P0, [R2+URZ+0x20], R4 ;  /* 0x00002004020075a7 */ /* 0x0022a400080011ff */
[----:B--2---:R-:W-:Y:S05]  /*83e0*/  @!P0 NANOSLEEP.SYNCS 0x989680 ;  /* 0x009896800000895d */ /* 0x004fea0003900000 */
[----:B------:R-:W2:Y:S02]  /*83f0*/  @!P0 SYNCS.PHASECHK.TRANS64 P0, [R2+URZ+0x20], R4 ;  /* 0x00002004020085a7 */ /* 0x000ea400080010ff */
[----:B--2---:R-:W-:Y:S05]  /*8400*/  @!P0 BRA `(.L_x_150) ;  /* 0xfffffffc00f08947 */ /* 0x004fea000383ffff */
[----:B------:R-:W-:Y:S05]  /*8410*/  BRA `(.L_x_26) ;  /* 0xffffff94007c7947 */ /* 0x000fea000383ffff */
.L_x_34:
[----:B-1----:R-:W-:-:S07]  /*8420*/  MOV R2, UR33 ;  /* 0x0000002100027c02 */ /* 0x002fce0008000f00 */
.L_x_151:
[----:B-1----:R1:W2:Y:S02]  /*8430*/  SYNCS.PHASECHK.TRANS64.TRYWAIT P0, [R2+URZ+0x20], R4 ;  /* 0x00002004020075a7 */ /* 0x0022a400080011ff */
[----:B--2---:R-:W-:Y:S05]  /*8440*/  @!P0 NANOSLEEP.SYNCS 0x989680 ;  /* 0x009896800000895d */ /* 0x004fea0003900000 */
[----:B------:R-:W2:Y:S02]  /*8450*/  @!P0 SYNCS.PHASECHK.TRANS64 P0, [R2+URZ+0x20], R4 ;  /* 0x00002004020085a7 */ /* 0x000ea400080010ff */
[----:B--2---:R-:W-:Y:S05]  /*8460*/  @!P0 BRA `(.L_x_151) ;  /* 0xfffffffc00f08947 */ /* 0x004fea000383ffff */
[----:B------:R-:W-:Y:S05]  /*8470*/  BRA `(.L_x_33) ;  /* 0xffffff9800687947 */ /* 0x000fea000383ffff */
.L_x_39:
[----:B-1----:R1:W2:Y:S02]  /*8480*/  SYNCS.PHASECHK.TRANS64.TRYWAIT P0, [R2+URZ+0x90], R3 ;  /* 0x00009003020075a7 */ /* 0x0022a400080011ff */
[----:B--2---:R-:W-:Y:S05]  /*8490*/  @!P0 NANOSLEEP.SYNCS 0x989680 ;  /* 0x009896800000895d */ /* 0x004fea0003900000 */
[----:B------:R-:W2:Y:S02]  /*84a0*/  @!P0 SYNCS.PHASECHK.TRANS64 P0, [R2+URZ+0x90], R3 ;  /* 0x00009003020085a7 */ /* 0x000ea400080010ff */
[----:B--2---:R-:W-:Y:S05]  /*84b0*/  @!P0 BRA `(.L_x_39) ;  /* 0xfffffffc00f08947 */ /* 0x004fea000383ffff */
[----:B------:R-:W-:Y:S05]  /*84c0*/  BRA `(.L_x_152) ;  /* 0xffffff9c00347947 */ /* 0x000fea000383ffff */
.L_x_43:
[----:B---3--:R-:W-:-:S07]  /*84d0*/  MOV R0, UR5 ;  /* 0x0000000500007c02 */ /* 0x008fce0008000f00 */
.L_x_153:
[----:B-1----:R1:W2:Y:S02]  /*84e0*/  SYNCS.PHASECHK.TRANS64.TRYWAIT P0, [R0+URZ], R2 ;  /* 0x00000002000075a7 */ /* 0x0022a400080011ff */
[----:B--2---:R-:W-:Y:S05]  /*84f0*/  @!P0 NANOSLEEP.SYNCS 0x989680 ;  /* 0x009896800000895d */ /* 0x004fea0003900000 */
[----:B------:R-:W2:Y:S02]  /*8500*/  @!P0 SYNCS.PHASECHK.TRANS64 P0, [R0+URZ], R2 ;  /* 0x00000002000085a7 */ /* 0x000ea400080010ff */
[----:B--2---:R-:W-:Y:S05]  /*8510*/  @!P0 BRA `(.L_x_153) ;  /* 0xfffffffc00f08947 */ /* 0x004fea000383ffff */
[----:B------:R-:W-:Y:S05]  /*8520*/  BRA `(.L_x_154) ;  /* 0xffffffa000a47947 */ /* 0x000fea000383ffff */
.L_x_44:
[----:B---3--:R-:W-:-:S07]  /*8530*/  MOV R0, UR5 ;  /* 0x0000000500007c02 */ /* 0x008fce0008000f00 */
.L_x_155:
[----:B-1----:R1:W2:Y:S02]  /*8540*/  SYNCS.PHASECHK.TRANS64.TRYWAIT P0, [R0+URZ], R3 ;  /* 0x00000003000075a7 */ /* 0x0022a400080011ff */
[----:B--2---:R-:W-:Y:S05]  /*8550*/  @!P0 NANOSLEEP.SYNCS 0x989680 ;  /* 0x009896800000895d */ /* 0x004fea0003900000 */
[----:B------:R-:W2:Y:S02]  /*8560*/  @!P0 SYNCS.PHASECHK.TRANS64 P0, [R0+URZ], R3 ;  /* 0x00000003000085a7 */ /* 0x000ea400080010ff */
[----:B--2---:R-:W-:Y:S05]  /*8570*/  @!P0 BRA `(.L_x_155) ;  /* 0xfffffffc00f08947 */ /* 0x004fea000383ffff */
[----:B------:R-:W-:Y:S05]  /*8580*/  BRA `(.L_x_156) ;  /* 0xffffffa000b07947 */ /* 0x000fea000383ffff */
.L_x_45:
[----:B---3--:R-:W-:-:S07]  /*8590*/  MOV R0, UR5 ;  /* 0x0000000500007c02 */ /* 0x008fce0008000f00 */
.L_x_157:
[----:B-1----:R1:W2:Y:S02]  /*85a0*/  SYNCS.PHASECHK.TRANS64.TRYWAIT P0, [R0+URZ], R3 ;  /* 0x00000003000075a7 */ /* 0x0022a400080011ff */
[----:B--2---:R-:W-:Y:S05]  /*85b0*/  @!P0 NANOSLEEP.SYNCS 0x989680 ;  /* 0x009896800000895d */ /* 0x004fea0003900000 */
[----:B------:R-:W2:Y:S02]  /*85c0*/  @!P0 SYNCS.PHASECHK.TRANS64 P0, [R0+URZ], R3 ;  /* 0x00000003000085a7 */ /* 0x000ea400080010ff */
[----:B--2---:R-:W-:Y:S05]  /*85d0*/  @!P0 BRA `(.L_x_157) ;  /* 0xfffffffc00f08947 */ /* 0x004fea000383ffff */
[----:B------:R-:W-:Y:S05]  /*85e0*/  BRA `(.L_x_158) ;  /* 0xffffffa000bc7947 */ /* 0x000fea000383ffff */
.L_x_48:
[----:B-1----:R1:W2:Y:S02]  /*85f0*/  SYNCS.PHASECHK.TRANS64.TRYWAIT P0, [R0+URZ+0xf0], R4 ;  /* 0x0000f004000075a7 */ /* 0x0022a400080011ff */
[----:B--2---:R-:W-:Y:S05]  /*8600*/  @!P0 NANOSLEEP.SYNCS 0x989680 ;  /* 0x009896800000895d */ /* 0x004fea0003900000 */
[----:B------:R-:W2:Y:S02]  /*8610*/  @!P0 SYNCS.PHASECHK.TRANS64 P0, [R0+URZ+0xf0], R4 ;  /* 0x0000f004000085a7 */ /* 0x000ea400080010ff */
[----:B--2---:R-:W-:Y:S05]  /*8620*/  @!P0 BRA `(.L_x_48) ;  /* 0xfffffffc00f08947 */ /* 0x004fea000383ffff */
[----:B------:R-:W-:Y:S05]  /*8630*/  BRA `(.L_x_159) ;  /* 0xffffffa4001c7947 */ /* 0x000fea000383ffff */
.L_x_49:
[----:B------:R-:W-:-:S07]  /*8640*/  MOV R0, UR5 ;  /* 0x0000000500007c02 */ /* 0x000fce0008000f00 */
.L_x_160:
[----:B-1----:R1:W2:Y:S02]  /*8650*/  SYNCS.PHASECHK.TRANS64.TRYWAIT P0, [R0+URZ+0xa0], R5 ;  /* 0x0000a005000075a7 */ /* 0x0022a400080011ff */
[----:B--2---:R-:W-:Y:S05]  /*8660*/  @!P0 NANOSLEEP.SYNCS 0x989680 ;  /* 0x009896800000895d */ /* 0x004fea0003900000 */
[----:B------:R-:W2:Y:S02]  /*8670*/  @!P0 SYNCS.PHASECHK.TRANS64 P0, [R0+URZ+0xa0], R5 ;  /* 0x0000a005000085a7 */ /* 0x000ea400080010ff */
[----:B--2---:R-:W-:Y:S05]  /*8680*/  @!P0 BRA `(.L_x_160) ;  /* 0xfffffffc00f08947 */ /* 0x004fea000383ffff */
[----:B------:R-:W-:Y:S05]  /*8690*/  BRA `(.L_x_161) ;  /* 0xffffffa4002c7947 */ /* 0x000fea000383ffff */
.L_x_50:
[----:B-1----:R1:W2:Y:S02]  /*86a0*/  SYNCS.PHASECHK.TRANS64.TRYWAIT P1, [R0+URZ+0x90], R4 ;  /* 0x00009004000075a7 */ /* 0x0022a400080211ff */
[----:B--2---:R-:W-:Y:S05]  /*86b0*/  @!P1 NANOSLEEP.SYNCS 0x989680 ;  /* 0x009896800000995d */ /* 0x004fea0003900000 */
[----:B------:R-:W2:Y:S02]  /*86c0*/  @!P1 SYNCS.PHASECHK.TRANS64 P1, [R0+URZ+0x90], R4 ;  /* 0x00009004000095a7 */ /* 0x000ea400080210ff */
[----:B--2---:R-:W-:Y:S05]  /*86d0*/  @!P1 BRA `(.L_x_50) ;  /* 0xfffffffc00f09947 */ /* 0x004fea000383ffff */
[----:B------:R-:W-:Y:S05]  /*86e0*/  BRA `(.L_x_162) ;  /* 0xffffffa4005c7947 */ /* 0x000fea000383ffff */
.L_x_53:
[----:B------:R-:W-:-:S07]  /*86f0*/  MOV R0, UR5 ;  /* 0x0000000500007c02 */ /* 0x000fce0008000f00 */
.L_x_163:
[----:B-1----:R1:W2:Y:S02]  /*8700*/  SYNCS.PHASECHK.TRANS64.TRYWAIT P0, [R0+URZ+0xa0], R2 ;  /* 0x0000a002000075a7 */ /* 0x0022a400080011ff */
[----:B--2---:R-:W-:Y:S05]  /*8710*/  @!P0 NANOSLEEP.SYNCS 0x989680 ;  /* 0x009896800000895d */ /* 0x004fea0003900000 */
[----:B------:R-:W2:Y:S02]  /*8720*/  @!P0 SYNCS.PHASECHK.TRANS64 P0, [R0+URZ+0xa0], R2 ;  /* 0x0000a002000085a7 */ /* 0x000ea400080010ff */
[----:B--2---:R-:W-:Y:S05]  /*8730*/  @!P0 BRA `(.L_x_163) ;  /* 0xfffffffc00f08947 */ /* 0x004fea000383ffff */
[----:B------:R-:W-:Y:S05]  /*8740*/  BRA `(.L_x_52) ;  /* 0xffffffa400b07947 */ /* 0x000fea000383ffff */
.L_x_62:
[----:B-1----:R-:W-:-:S04]  /*8750*/  MOV R4, UR6 ;  /* 0x0000000600047c02 */ /* 0x002fc80008000f00 */
[----:B------:R1:W2:Y:S03]  /*8760*/  SYNCS.PHASECHK.TRANS64.TRYWAIT P0, [R4+URZ+0x8], R5 ;  /* 0x00000805040075a7 */ /* 0x0002a600080011ff */
[----:B--2---:R-:W-:Y:S05]  /*8770*/  @!P0 NANOSLEEP.SYNCS 0x989680 ;  /* 0x009896800000895d */ /* 0x004fea0003900000 */
[----:B------:R-:W2:Y:S02]  /*8780*/  @!P0 SYNCS.PHASECHK.TRANS64 P0, [R4+URZ+0x8], R5 ;  /* 0x00000805040085a7 */ /* 0x000ea400080010ff */
[----:B--2---:R-:W-:Y:S05]  /*8790*/  @!P0 BRA `(.L_x_62) ;  /* 0xfffffffc00ec8947 */ /* 0x004fea000383ffff */
[----:B------:R-:W-:Y:S05]  /*87a0*/  BRA `(.L_x_61) ;  /* 0xffffffa800647947 */ /* 0x000fea000383ffff */
.L_x_64:
[----:B------:R-:W-:Y:S01]  /*87b0*/  BSSY B0, `(.L_x_164) ;  /* 0x0000006000007945 */ /* 0x000fe20003800000 */
[----:B------:R-:W-:-:S07]  /*87c0*/  MOV R15, 0xffffffff ;  /* 0xffffffff000f7802 */ /* 0x000fce0000000f00 */
[----:B-1---5:R-:W-:Y:S05]  /*87d0*/  WARPSYNC.COLLECTIVE R15, `(.L_x_165) ;  /* 0x000000000f0c7348 */ /* 0x022fea0003c00000 */
[----:B------:R-:W-:Y:S02]  /*87e0*/  ELECT P6, UR79, PT ;  /* 0x00000000004f782f */ /* 0x000fe400038c0000 */
[----:B------:R-:W-:Y:S01]  /*87f0*/  MOV R14, UR79 ;  /* 0x0000004f000e7c02 */ /* 0x000fe20008000f00 */
[----:B-1---5:R-:W-:Y:S10]  /*8800*/  ENDCOLLECTIVE ;  /* 0x000000000000791b */ /* 0x022ff40003800000 */
.L_x_165:
[----:B------:R-:W-:Y:S05]  /*8810*/  BSYNC B0 ;  /* 0x0000000000007941 */ /* 0x000fea0003800000 */
.L_x_164:
[----:B------:R-:W-:Y:S05]  /*8820*/  BRA `(.L_x_166) ;  /* 0xffffffa800947947 */ /* 0x000fea000383ffff */
.L_x_66:
[----:B-1----:R-:W-:-:S04]  /*8830*/  MOV R2, UR6 ;  /* 0x0000000600027c02 */ /* 0x002fc80008000f00 */
[----:B------:R1:W2:Y:S03]  /*8840*/  SYNCS.PHASECHK.TRANS64.TRYWAIT P0, [R2+URZ+0x8], R3 ;  /* 0x00000803020075a7 */ /* 0x0002a600080011ff */
[----:B--2---:R-:W-:Y:S05]  /*8850*/  @!P0 NANOSLEEP.SYNCS 0x989680 ;  /* 0x009896800000895d */ /* 0x004fea0003900000 */
[----:B------:R-:W2:Y:S02]  /*8860*/  @!P0 SYNCS.PHASECHK.TRANS64 P0, [R2+URZ+0x8], R3 ;  /* 0x00000803020085a7 */ /* 0x000ea400080010ff */
[----:B--2---:R-:W-:Y:S05]  /*8870*/  @!P0 BRA `(.L_x_66) ;  /* 0xfffffffc00ec8947 */ /* 0x004fea000383ffff */
[----:B------:R-:W-:Y:S05]  /*8880*/  BRA `(.L_x_65) ;  /* 0xffffffa800987947 */ /* 0x000fea000383ffff */
.L_x_67:
[----:B-1----:R1:W2:Y:S02]  /*8890*/  SYNCS.PHASECHK.TRANS64.TRYWAIT P0, [R0+URZ+0x90], R4 ;  /* 0x00009004000075a7 */ /* 0x0022a400080011ff */
[----:B--2---:R-:W-:Y:S05]  /*88a0*/  @!P0 NANOSLEEP.SYNCS 0x989680 ;  /* 0x009896800000895d */ /* 0x004fea0003900000 */
[----:B------:R-:W2:Y:S02]  /*88b0*/  @!P0 SYNCS.PHASECHK.TRANS64 P0, [R0+URZ+0x90], R4 ;  /* 0x00009004000085a7 */ /* 0x000ea400080010ff */
[----:B--2---:R-:W-:Y:S05]  /*88c0*/  @!P0 BRA `(.L_x_67) ;  /* 0xfffffffc00f08947 */ /* 0x004fea000383ffff */
[----:B------:R-:W-:Y:S05]  /*88d0*/  BRA `(.L_x_167) ;  /* 0xffffffac00a47947 */ /* 0x000fea000383ffff */
.L_x_69:
[----:B------:R-:W-:-:S07]  /*88e0*/  MOV R0, UR8 ;  /* 0x0000000800007c02 */ /* 0x000fce0008000f00 */
.L_x_168:
[----:B-1----:R1:W2:Y:S02]  /*88f0*/  SYNCS.PHASECHK.TRANS64.TRYWAIT P0, [R0+URZ+0xd0], R4 ;  /* 0x0000d004000075a7 */ /* 0x0022a400080011ff */
[----:B--2---:R-:W-:Y:S05]  /*8900*/  @!P0 NANOSLEEP.SYNCS 0x989680 ;  /* 0x009896800000895d */ /* 0x004fea0003900000 */
[----:B------:R-:W2:Y:S02]  /*8910*/  @!P0 SYNCS.PHASECHK.TRANS64 P0, [R0+URZ+0xd0], R4 ;  /* 0x0000d004000085a7 */ /* 0x000ea400080010ff */
[----:B--2---:R-:W-:Y:S05]  /*8920*/  @!P0 BRA `(.L_x_168) ;  /* 0xfffffffc00f08947 */ /* 0x004fea000383ffff */
[----:B------:R-:W-:Y:S05]  /*8930*/  BRA `(.L_x_169) ;  /* 0xffffffac00f07947 */ /* 0x000fea000383ffff */
.L_x_72:
[----:B------:R-:W-:Y:S07]  /*8940*/  MOV R0, UR14 ;  /* 0x0000000e00007c02 */ /* 0x000fee0008000f00 */
.L_x_170:
[----:B-1----:R1:W2:Y:S02]  /*8950*/  SYNCS.PHASECHK.TRANS64.TRYWAIT P0, [R0+URZ], R4 ;  /* 0x00000004000075a7 */ /* 0x0022a400080011ff */
[----:B--2---:R-:W-:Y:S05]  /*8960*/  @!P0 NANOSLEEP.SYNCS 0x989680 ;  /* 0x009896800000895d */ /* 0x004fea0003900000 */
[----:B------:R-:W2:Y:S02]  /*8970*/  @!P0 SYNCS.PHASECHK.TRANS64 P0, [R0+URZ], R4 ;  /* 0x00000004000085a7 */ /* 0x000ea400080010ff */
[----:B--2---:R-:W-:Y:S05]  /*8980*/  @!P0 BRA `(.L_x_170) ;  /* 0xfffffffc00f08947 */ /* 0x004fea000383ffff */
[----:B------:R-:W-:Y:S05]  /*8990*/  BRA `(.L_x_71) ;  /* 0xffffffb000047947 */ /* 0x000fea000383ffff */
.L_x_76:
[----:B-1----:R-:W-:-:S07]  /*89a0*/  MOV R0, UR8 ;  /* 0x0000000800007c02 */ /* 0x002fce0008000f00 */
.L_x_171:
[----:B-1----:R1:W2:Y:S02]  /*89b0*/  SYNCS.PHASECHK.TRANS64.TRYWAIT P0, [R0+URZ], R2 ;  /* 0x00000002000075a7 */ /* 0x0022a400080011ff */
[----:B--2---:R-:W-:Y:S05]  /*89c0*/  @!P0 NANOSLEEP.SYNCS 0x989680 ;  /* 0x009896800000895d */ /* 0x004fea0003900000 */
[----:B------:R-:W2:Y:S02]  /*89d0*/  @!P0 SYNCS.PHASECHK.TRANS64 P0, [R0+URZ], R2 ;  /* 0x00000002000085a7 */ /* 0x000ea400080010ff */
[----:B--2---:R-:W-:Y:S05]  /*89e0*/  @!P0 BRA `(.L_x_171) ;  /* 0xfffffffc00f08947 */ /* 0x004fea000383ffff */
[----:B------:R-:W-:Y:S05]  /*89f0*/  BRA `(.L_x_172) ;  /* 0xffffffb400487947 */ /* 0x000fea000383ffff */
.L_x_77:
[----:B------:R-:W-:-:S07]  /*8a00*/  MOV R0, UR8 ;  /* 0x0000000800007c02 */ /* 0x000fce0008000f00 */
.L_x_173:
[----:B-1----:R1:W2:Y:S02]  /*8a10*/  SYNCS.PHASECHK.TRANS64.TRYWAIT P0, [R0+URZ], R3 ;  /* 0x00000003000075a7 */ /* 0x0022a400080011ff */
[----:B--2---:R-:W-:Y:S05]  /*8a20*/  @!P0 NANOSLEEP.SYNCS 0x989680 ;  /* 0x009896800000895d */ /* 0x004fea0003900000 */
[----:B------:R-:W2:Y:S02]  /*8a30*/  @!P0 SYNCS.PHASECHK.TRANS64 P0, [R0+URZ], R3 ;  /* 0x00000003000085a7 */ /* 0x000ea400080010ff */
[----:B--2---:R-:W-:Y:S05]  /*8a40*/  @!P0 BRA `(.L_x_173) ;  /* 0xfffffffc00f08947 */ /* 0x004fea000383ffff */
[----:B------:R-:W-:Y:S05]  /*8a50*/  BRA `(.L_x_174) ;  /* 0xffffffb400547947 */ /* 0x000fea000383ffff */
.L_x_78:
[----:B------:R-:W-:-:S07]  /*8a60*/  MOV R0, UR8 ;  /* 0x0000000800007c02 */ /* 0x000fce0008000f00 */
.L_x_175:
[----:B-1----:R1:W2:Y:S02]  /*8a70*/  SYNCS.PHASECHK.TRANS64.TRYWAIT P0, [R0+URZ], R3 ;  /* 0x00000003000075a7 */ /* 0x0022a400080011ff */
[----:B--2---:R-:W-:Y:S05]  /*8a80*/  @!P0 NANOSLEEP.SYNCS 0x989680 ;  /* 0x009896800000895d */ /* 0x004fea0003900000 */
[----:B------:R-:W2:Y:S02]  /*8a90*/  @!P0 SYNCS.PHASECHK.TRANS64 P0, [R0+URZ], R3 ;  /* 0x00000003000085a7 */ /* 0x000ea400080010ff */
[----:B--2---:R-:W-:Y:S05]  /*8aa0*/  @!P0 BRA `(.L_x_175) ;  /* 0xfffffffc00f08947 */ /* 0x004fea000383ffff */
[----:B------:R-:W-:Y:S05]  /*8ab0*/  BRA `(.L_x_176) ;  /* 0xffffffb400607947 */ /* 0x000fea000383ffff */
.L_x_81:
[----:B------:R-:W-:-:S07]  /*8ac0*/  MOV R0, UR7 ;  /* 0x0000000700007c02 */ /* 0x000fce0008000f00 */
.L_x_177:
[----:B-1----:R1:W2:Y:S02]  /*8ad0*/  SYNCS.PHASECHK.TRANS64.TRYWAIT P1, [R0+URZ+0x110], R2 ;  /* 0x00011002000075a7 */ /* 0x0022a400080211ff */
[----:B--2---:R-:W-:Y:S05]  /*8ae0*/  @!P1 NANOSLEEP.SYNCS 0x989680 ;  /* 0x009896800000995d */ /* 0x004fea0003900000 */
[----:B------:R-:W2:Y:S02]  /*8af0*/  @!P1 SYNCS.PHASECHK.TRANS64 P1, [R0+URZ+0x110], R2 ;  /* 0x00011002000095a7 */ /* 0x000ea400080210ff */
[----:B--2---:R-:W-:Y:S05]  /*8b00*/  @!P1 BRA `(.L_x_177) ;  /* 0xfffffffc00f09947 */ /* 0x004fea000383ffff */
[----:B------:R-:W-:Y:S05]  /*8b10*/  BRA `(.L_x_178) ;  /* 0xffffffb400ac7947 */ /* 0x000fea000383ffff */
.L_x_86:
[----:B--2---:R2:W4:Y:S02]  /*8b20*/  SYNCS.PHASECHK.TRANS64.TRYWAIT P0, [R0+URZ+0x90], R2 ;  /* 0x00009002000075a7 */ /* 0x00452400080011ff */
[----:B----4-:R-:W-:Y:S05]  /*8b30*/  @!P0 NANOSLEEP.SYNCS 0x989680 ;  /* 0x009896800000895d */ /* 0x010fea0003900000 */
[----:B------:R-:W4:Y:S02]  /*8b40*/  @!P0 SYNCS.PHASECHK.TRANS64 P0, [R0+URZ+0x90], R2 ;  /* 0x00009002000085a7 */ /* 0x000f2400080010ff */
[----:B----4-:R-:W-:Y:S05]  /*8b50*/  @!P0 BRA `(.L_x_86) ;  /* 0xfffffffc00f08947 */ /* 0x010fea000383ffff */
[----:B------:R-:W-:Y:S05]  /*8b60*/  BRA `(.L_x_179) ;  /* 0xffffffb800bc7947 */ /* 0x000fea000383ffff */
.L_x_89:
[----:B------:R-:W-:Y:S07]  /*8b70*/  MOV R0, UR6 ;  /* 0x0000000600007c02 */ /* 0x000fee0008000f00 */
.L_x_180:
[----:B--2---:R2:W4:Y:S02]  /*8b80*/  SYNCS.PHASECHK.TRANS64.TRYWAIT P0, [R0+URZ+0x88], R2 ;  /* 0x00008802000075a7 */ /* 0x00452400080011ff */
[----:B----4-:R-:W-:Y:S05]  /*8b90*/  @!P0 NANOSLEEP.SYNCS 0x989680 ;  /* 0x009896800000895d */ /* 0x010fea0003900000 */
[----:B------:R-:W4:Y:S02]  /*8ba0*/  @!P0 SYNCS.PHASECHK.TRANS64 P0, [R0+URZ+0x88], R2 ;  /* 0x00008802000085a7 */ /* 0x000f2400080010ff */
[----:B----4-:R-:W-:Y:S05]  /*8bb0*/  @!P0 BRA `(.L_x_180) ;  /* 0xfffffffc00f08947 */ /* 0x010fea000383ffff */
[----:B------:R-:W-:Y:S05]  /*8bc0*/  BRA `(.L_x_88) ;  /* 0xffffffbc009c7947 */ /* 0x000fea000383ffff */
.L_x_92:
[----:B------:R-:W-:Y:S07]  /*8bd0*/  MOV R0, UR6 ;  /* 0x0000000600007c02 */ /* 0x000fee0008000f00 */
.L_x_181:
[----:B-1----:R1:W2:Y:S02]  /*8be0*/  SYNCS.PHASECHK.TRANS64.TRYWAIT P0, [R0+URZ+0x60], R14 ;  /* 0x0000600e000075a7 */ /* 0x0022a400080011ff */
[----:B--2---:R-:W-:Y:S05]  /*8bf0*/  @!P0 NANOSLEEP.SYNCS 0x989680 ;  /* 0x009896800000895d */ /* 0x004fea0003900000 */
[----:B------:R-:W2:Y:S02]  /*8c00*/  @!P0 SYNCS.PHASECHK.TRANS64 P0, [R0+URZ+0x60], R14 ;  /* 0x0000600e000085a7 */ /* 0x000ea400080010ff */
[----:B--2---:R-:W-:Y:S05]  /*8c10*/  @!P0 BRA `(.L_x_181) ;  /* 0xfffffffc00f08947 */ /* 0x004fea000383ffff */
[----:B------:R-:W-:Y:S05]  /*8c20*/  BRA `(.L_x_182) ;  /* 0xffffffc000147947 */ /* 0x000fea000383ffff */
.L_x_93:
[----:B------:R-:W-:Y:S07]  /*8c30*/  MOV R0, UR6 ;  /* 0x0000000600007c02 */ /* 0x000fee0008000f00 */
.L_x_183:
[----:B-1----:R1:W2:Y:S02]  /*8c40*/  SYNCS.PHASECHK.TRANS64.TRYWAIT P0, [R0+URZ+0x68], R14 ;  /* 0x0000680e000075a7 */ /* 0x0022a400080011ff */
[----:B--2---:R-:W-:Y:S05]  /*8c50*/  @!P0 NANOSLEEP.SYNCS 0x989680 ;  /* 0x009896800000895d */ /* 0x004fea0003900000 */
[----:B------:R-:W2:Y:S02]  /*8c60*/  @!P0 SYNCS.PHASECHK.TRANS64 P0, [R0+URZ+0x68], R14 ;  /* 0x0000680e000085a7 */ /* 0x000ea400080010ff */
[----:B--2---:R-:W-:Y:S05]  /*8c70*/  @!P0 BRA `(.L_x_183) ;  /* 0xfffffffc00f08947 */ /* 0x004fea000383ffff */
[----:B------:R-:W-:Y:S05]  /*8c80*/  BRA `(.L_x_184) ;  /* 0xffffffc0004c7947 */ /* 0x000fea000383ffff */
.L_x_94:
[----:B------:R-:W-:Y:S07]  /*8c90*/  MOV R0, UR6 ;  /* 0x0000000600007c02 */ /* 0x000fee0008000f00 */
.L_x_185:
[----:B-1----:R1:W2:Y:S02]  /*8ca0*/  SYNCS.PHASECHK.TRANS64.TRYWAIT P0, [R0+URZ+0x70], R14 ;  /* 0x0000700e000075a7 */ /* 0x0022a400080011ff */
[----:B--2---:R-:W-:Y:S05]  /*8cb0*/  @!P0 NANOSLEEP.SYNCS 0x989680 ;  /* 0x009896800000895d */ /* 0x004fea0003900000 */
[----:B------:R-:W2:Y:S02]  /*8cc0*/  @!P0 SYNCS.PHASECHK.TRANS64 P0, [R0+URZ+0x70], R14 ;  /* 0x0000700e000085a7 */ /* 0x000ea400080010ff */
[----:B--2---:R-:W-:Y:S05]  /*8cd0*/  @!P0 BRA `(.L_x_185) ;  /* 0xfffffffc00f08947 */ /* 0x004fea000383ffff */
[----:B------:R-:W-:Y:S05]  /*8ce0*/  BRA `(.L_x_186) ;  /* 0xffffffc000907947 */ /* 0x000fea000383ffff */
.L_x_95:
[----:B------:R-:W-:Y:S07]  /*8cf0*/  MOV R0, UR6 ;  /* 0x0000000600007c02 */ /* 0x000fee0008000f00 */
.L_x_187:
[----:B-1----:R1:W2:Y:S02]  /*8d00*/  SYNCS.PHASECHK.TRANS64.TRYWAIT P0, [R0+URZ+0x78], R14 ;  /* 0x0000780e000075a7 */ /* 0x0022a400080011ff */
[----:B--2---:R-:W-:Y:S05]  /*8d10*/  @!P0 NANOSLEEP.SYNCS 0x989680 ;  /* 0x009896800000895d */ /* 0x004fea0003900000 */
[----:B------:R-:W2:Y:S02]  /*8d20*/  @!P0 SYNCS.PHASECHK.TRANS64 P0, [R0+URZ+0x78], R14 ;  /* 0x0000780e000085a7 */ /* 0x000ea400080010ff */
[----:B--2---:R-:W-:Y:S05]  /*8d30*/  @!P0 BRA `(.L_x_187) ;  /* 0xfffffffc00f08947 */ /* 0x004fea000383ffff */
[----:B------:R-:W-:Y:S05]  /*8d40*/  BRA `(.L_x_188) ;  /* 0xffffffc400147947 */ /* 0x000fea000383ffff */
.L_x_97:
[----:B------:R-:W-:-:S07]  /*8d50*/  MOV R0, UR6 ;  /* 0x0000000600007c02 */ /* 0x000fce0008000f00 */
.L_x_189:
[----:B-1----:R1:W4:Y:S02]  /*8d60*/  SYNCS.PHASECHK.TRANS64.TRYWAIT P0, [R0+URZ+0x60], R2 ;  /* 0x00006002000075a7 */ /* 0x00232400080011ff */
[----:B----4-:R-:W-:Y:S05]  /*8d70*/  @!P0 NANOSLEEP.SYNCS 0x989680 ;  /* 0x009896800000895d */ /* 0x010fea0003900000 */
[----:B------:R-:W4:Y:S02]  /*8d80*/  @!P0 SYNCS.PHASECHK.TRANS64 P0, [R0+URZ+0x60], R2 ;  /* 0x00006002000085a7 */ /* 0x000f2400080010ff */
[----:B----4-:R-:W-:Y:S05]  /*8d90*/  @!P0 BRA `(.L_x_189) ;  /* 0xfffffffc00f08947 */ /* 0x010fea000383ffff */
[----:B------:R-:W-:Y:S05]  /*8da0*/  BRA `(.L_x_190) ;  /* 0xffffffc400847947 */ /* 0x000fea000383ffff */
.L_x_98:
[----:B-1----:R-:W-:-:S07]  /*8db0*/  MOV R0, UR6 ;  /* 0x0000000600007c02 */ /* 0x002fce0008000f00 */
.L_x_191:
[----:B-1----:R1:W4:Y:S02]  /*8dc0*/  SYNCS.PHASECHK.TRANS64.TRYWAIT P0, [R0+URZ+0x68], R2 ;  /* 0x00006802000075a7 */ /* 0x00232400080011ff */
[----:B----4-:R-:W-:Y:S05]  /*8dd0*/  @!P0 NANOSLEEP.SYNCS 0x989680 ;  /* 0x009896800000895d */ /* 0x010fea0003900000 */
[----:B------:R-:W4:Y:S02]  /*8de0*/  @!P0 SYNCS.PHASECHK.TRANS64 P0, [R0+URZ+0x68], R2 ;  /* 0x00006802000085a7 */ /* 0x000f2400080010ff */
[----:B----4-:R-:W-:Y:S05]  /*8df0*/  @!P0 BRA `(.L_x_191) ;  /* 0xfffffffc00f08947 */ /* 0x010fea000383ffff */
[----:B------:R-:W-:Y:S05]  /*8e00*/  BRA `(.L_x_192) ;  /* 0xffffffc400747947 */ /* 0x000fea000383ffff */
.L_x_99:
[----:B-1----:R-:W-:-:S07]  /*8e10*/  MOV R0, UR6 ;  /* 0x0000000600007c02 */ /* 0x002fce0008000f00 */
.L_x_193:
[----:B-1----:R1:W4:Y:S02]  /*8e20*/  SYNCS.PHASECHK.TRANS64.TRYWAIT P0, [R0+URZ+0x70], R2 ;  /* 0x00007002000075a7 */ /* 0x00232400080011ff */
[----:B----4-:R-:W-:Y:S05]  /*8e30*/  @!P0 NANOSLEEP.SYNCS 0x989680 ;  /* 0x009896800000895d */ /* 0x010fea0003900000 */
[----:B------:R-:W4:Y:S02]  /*8e40*/  @!P0 SYNCS.PHASECHK.TRANS64 P0, [R0+URZ+0x70], R2 ;  /* 0x00007002000085a7 */ /* 0x000f2400080010ff */
[----:B----4-:R-:W-:Y:S05]  /*8e50*/  @!P0 BRA `(.L_x_193) ;  /* 0xfffffffc00f08947 */ /* 0x010fea000383ffff */
[----:B------:R-:W-:Y:S05]  /*8e60*/  BRA `(.L_x_194) ;  /* 0xffffffc400647947 */ /* 0x000fea000383ffff */
.L_x_101:
[----:B--2---:R2:W4:Y:S02]  /*8e70*/  SYNCS.PHASECHK.TRANS64.TRYWAIT P0, [R0+URZ+0x90], R2 ;  /* 0x00009002000075a7 */ /* 0x00452400080011ff */
[----:B----4-:R-:W-:Y:S05]  /*8e80*/  @!P0 NANOSLEEP.SYNCS 0x989680 ;  /* 0x009896800000895d */ /* 0x010fea0003900000 */
[----:B------:R-:W4:Y:S02]  /*8e90*/  @!P0 SYNCS.PHASECHK.TRANS64 P0, [R0+URZ+0x90], R2 ;  /* 0x00009002000085a7 */ /* 0x000f2400080010ff */
[----:B----4-:R-:W-:Y:S05]  /*8ea0*/  @!P0 BRA `(.L_x_101) ;  /* 0xfffffffc00f08947 */ /* 0x010fea000383ffff */
[----:B------:R-:W-:Y:S05]  /*8eb0*/  BRA `(.L_x_195) ;  /* 0xffffffc8002c7947 */ /* 0x000fea000383ffff */
.L_x_112:
[----:B-1----:R-:W-:Y:S04]  /*8ec0*/  MOV R2, UR48 ;  /* 0x0000003000027c02 */ /* 0x002fe80008000f00 */
[----:B------:R1:W3:Y:S03]  /*8ed0*/  SYNCS.PHASECHK.TRANS64.TRYWAIT P1, [R2+URZ+0x40], R3 ;  /* 0x00004003020075a7 */ /* 0x0002e600080211ff */
[----:B---3--:R-:W-:Y:S05]  /*8ee0*/  @!P1 NANOSLEEP.SYNCS 0x989680 ;  /* 0x009896800000995d */ /* 0x008fea0003900000 */
[----:B------:R-:W3:Y:S02]  /*8ef0*/  @!P1 SYNCS.PHASECHK.TRANS64 P1, [R2+URZ+0x40], R3 ;  /* 0x00004003020095a7 */ /* 0x000ee400080210ff */
[----:B---3--:R-:W-:Y:S05]  /*8f00*/  @!P1 BRA `(.L_x_112) ;  /* 0xfffffffc00ec9947 */ /* 0x008fea000383ffff */
[----:B------:R-:W-:Y:S05]  /*8f10*/  BRA `(.L_x_111) ;  /* 0xffffffd400387947 */ /* 0x000fea000383ffff */
.L_x_114:
[----:B-1----:R1:W4:Y:S02]  /*8f20*/  SYNCS.PHASECHK.TRANS64.TRYWAIT P0, [R84+URZ+0xb0], R0 ;  /* 0x0000b000540075a7 */ /* 0x00232400080011ff */
[----:B----4-:R-:W-:Y:S05]  /*8f30*/  @!P0 NANOSLEEP.SYNCS 0x989680 ;  /* 0x009896800000895d */ /* 0x010fea0003900000 */
[----:B------:R-:W4:Y:S02]  /*8f40*/  @!P0 SYNCS.PHASECHK.TRANS64 P0, [R84+URZ+0xb0], R0 ;  /* 0x0000b000540085a7 */ /* 0x000f2400080010ff */
[----:B----4-:R-:W-:Y:S05]  /*8f50*/  @!P0 BRA `(.L_x_114) ;  /* 0xfffffffc00f08947 */ /* 0x010fea000383ffff */
[----:B------:R-:W-:Y:S05]  /*8f60*/  BRA `(.L_x_113) ;  /* 0xffffffd400607947 */ /* 0x000fea000383ffff */
.L_x_123:
[----:B-1----:R1:W2:Y:S02]  /*8f70*/  SYNCS.PHASECHK.TRANS64.TRYWAIT P0, [R2+URZ+0x40], R0 ;  /* 0x00004000020075a7 */ /* 0x0022a400080011ff */
[----:B--2---:R-:W-:Y:S05]  /*8f80*/  @!P0 NANOSLEEP.SYNCS 0x989680 ;  /* 0x009896800000895d */ /* 0x004fea0003900000 */
[----:B------:R-:W2:Y:S02]  /*8f90*/  @!P0 SYNCS.PHASECHK.TRANS64 P0, [R2+URZ+0x40], R0 ;  /* 0x00004000020085a7 */ /* 0x000ea400080010ff */
[----:B--2---:R-:W-:Y:S05]  /*8fa0*/  @!P0 BRA `(.L_x_123) ;  /* 0xfffffffc00f08947 */ /* 0x004fea000383ffff */
[----:B------:R-:W-:Y:S05]  /*8fb0*/  BRA `(.L_x_122) ;  /* 0xffffffd800fc7947 */ /* 0x000fea000383ffff */
.L_x_131:
[----:B-1----:R1:W2:Y:S02]  /*8fc0*/  SYNCS.PHASECHK.TRANS64.TRYWAIT P0, [R0+URZ+0x40], R6 ;  /* 0x00004006000075a7 */ /* 0x0022a400080011ff */
[----:B--2---:R-:W-:Y:S05]  /*8fd0*/  @!P0 NANOSLEEP.SYNCS 0x989680 ;  /* 0x009896800000895d */ /* 0x004fea0003900000 */
[----:B------:R-:W2:Y:S02]  /*8fe0*/  @!P0 SYNCS.PHASECHK.TRANS64 P0, [R0+URZ+0x40], R6 ;  /* 0x00004006000085a7 */ /* 0x000ea400080010ff */
[----:B--2---:R-:W-:Y:S05]  /*8ff0*/  @!P0 BRA `(.L_x_131) ;  /* 0xfffffffc00f08947 */ /* 0x004fea000383ffff */
[----:B------:R-:W-:Y:S05]  /*9000*/  BRA `(.L_x_130) ;  /* 0xffffffe000bc7947 */ /* 0x000fea000383ffff */
.L_x_139:
[----:B-1----:R1:W2:Y:S02]  /*9010*/  SYNCS.PHASECHK.TRANS64.TRYWAIT P0, [R0+URZ+0x40], R5 ;  /* 0x00004005000075a7 */ /* 0x0022a400080011ff */
[----:B--2---:R-:W-:Y:S05]  /*9020*/  @!P0 NANOSLEEP.SYNCS 0x989680 ;  /* 0x009896800000895d */ /* 0x004fea0003900000 */
[----:B------:R-:W2:Y:S02]  /*9030*/  @!P0 SYNCS.PHASECHK.TRANS64 P0, [R0+URZ+0x40], R5 ;  /* 0x00004005000085a7 */ /* 0x000ea400080010ff */
[----:B--2---:R-:W-:Y:S05]  /*9040*/  @!P0 BRA `(.L_x_139) ;  /* 0xfffffffc00f08947 */ /* 0x004fea000383ffff */
[----:B------:R-:W-:Y:S05]  /*9050*/  BRA `(.L_x_138) ;  /* 0xffffffe8007c7947 */ /* 0x000fea000383ffff */
        .weak           $__internal_0_$__cuda_sm10x_tcgen05_guardrail_trap_col_being_dealloced_not_returned_by_alloc
        .type           $__internal_0_$__cuda_sm10x_tcgen05_guardrail_trap_col_being_dealloced_not_returned_by_alloc,@function
        .size           $__internal_0_$__cuda_sm10x_tcgen05_guardrail_trap_col_being_dealloced_not_returned_by_alloc,($__internal_1_$__cuda_sm10x_tcgen05_guardrail_trap_phase_invalid_during_alloc - $__internal_0_$__cuda_sm10x_tcgen05_guardrail_trap_col_being_dealloced_not_returned_by_alloc)
$__internal_0_$__cuda_sm10x_tcgen05_guardrail_trap_col_being_dealloced_not_returned_by_alloc:
[----:B------:R-:W-:Y:S05]  /*9060*/  BPT.TRAP 0x1 ;  /* 0x000000040000795c */ /* 0x000fea0000300000 */
[----:B------:R-:W-:-:S04]  /*9070*/  HFMA2 R3, -RZ, RZ, 0, 0 ;  /* 0x00000000ff037431 */ /* 0x000fc800000001ff */
[----:B------:R-:W-:Y:S05]  /*9080*/  RET.REL.NODEC R2 `(_ZN7cutlass13device_kernelINS_4gemm6kernel13GemmUniversalIN4cute5tupleIJiiiiEEENS1_10collective13CollectiveMmaINS1_35MainloopSm100TmaUmmaWarpSpecializedILi4ELi2ELi4ENS5_IJNS4_1CILi2EEENSA_ILi1EEESC_EEEEENS5_IJNSA_ILi256EEENSA_ILi64EEESG_EEEfNS5_IJlSC_lEEEfSI_NS4_8TiledMMAINS4_8MMA_AtomIJNS4_23SM100_MMA_TF32_2x1SM_SSINS_10tfloat32_tESM_fLi256ELi64ELNS4_4UMMA5MajorE0ELSO_0ELNSN_7ScaleInE0ELSP_0EEEEEENS4_6LayoutINS5_IJSC_SC_SC_EEENS5_IJNSA_ILi0EEESU_SU_EEEEENS5_IJNS4_10UnderscoreESX_SX_EEEEENS4_18SM100_TMA_2SM_LOADENS4_14ComposedLayoutINS4_7SwizzleILi3ELi4ELi3EEENS4_18smem_ptr_flag_bitsILi32EEENSS_INS5_IJNSA_ILi8EEENSA_ILi32EEEEEENS5_IJS17_SC_EEEEEEEvNS4_8identityES10_S1B_vS1C_EENS_8epilogue10collective18CollectiveEpilogueINS1E_23Sm100TmaWarpSpecializedILi4ELi2ELi16ELb1ELb0EEEJNS5_IJNSA_ILi128EEESG_SG_EEENS5_IJNSS_IS1J_SC_EENSS_INSA_ILi16EEESC_EEEEEfSI_fSI_NS1E_6fusion15FusionCallbacksIS1I_NS1P_17LinearCombinationIffffLNS_15FloatRoundStyleE2EEES1K_S1O_JEEENS4_5SM1004TMEM4LOAD26SM100_TMEM_LOAD_32dp32b16xENS4_13SM90_TMA_LOADENS11_INS12_ILi2ELi4ELi3EEES15_NSS_INS5_IJS16_S1M_EEENS5_IJS1M_SC_EEEEEEENS4_39AutoVectorizingCopyWithAssumedAlignmentILi128EEENS4_14SM90_TMA_STOREES24_S26_S26_EEEvvEEEEvNT_6ParamsE) ;  /* 0xffffff6c02dc7950 */ /* 0x000fea0003c3ffff */
        .weak           $__internal_1_$__cuda_sm10x_tcgen05_guardrail_trap_phase_invalid_during_alloc
        .type           $__internal_1_$__cuda_sm10x_tcgen05_guardrail_trap_phase_invalid_during_alloc,@function
        .size           $__internal_1_$__cuda_sm10x_tcgen05_guardrail_trap_phase_invalid_during_alloc,($__internal_2_$__cuda_sm10x_tcgen05_guardrail_trap_unallocated_columns_being_dealloced - $__internal_1_$__cuda_sm10x_tcgen05_guardrail_trap_phase_invalid_during_alloc)
$__internal_1_$__cuda_sm10x_tcgen05_guardrail_trap_phase_invalid_during_alloc:
[----:B------:R-:W-:Y:S05]  /*9090*/  BPT.TRAP 0x1 ;  /* 0x000000040000795c */ /* 0x000fea0000300000 */
[----:B------:R-:W-:-:S04]  /*90a0*/  MOV R3, 0x0 ;  /* 0x0000000000037802 */ /* 0x000fc80000000f00 */
[----:B------:R-:W-:Y:S05]  /*90b0*/  RET.REL.NODEC R2 `(_ZN7cutlass13device_kernelINS_4gemm6kernel13GemmUniversalIN4cute5tupleIJiiiiEEENS1_10collective13CollectiveMmaINS1_35MainloopSm100TmaUmmaWarpSpecializedILi4ELi2ELi4ENS5_IJNS4_1CILi2EEENSA_ILi1EEESC_EEEEENS5_IJNSA_ILi256EEENSA_ILi64EEESG_EEEfNS5_IJlSC_lEEEfSI_NS4_8TiledMMAINS4_8MMA_AtomIJNS4_23SM100_MMA_TF32_2x1SM_SSINS_10tfloat32_tESM_fLi256ELi64ELNS4_4UMMA5MajorE0ELSO_0ELNSN_7ScaleInE0ELSP_0EEEEEENS4_6LayoutINS5_IJSC_SC_SC_EEENS5_IJNSA_ILi0EEESU_SU_EEEEENS5_IJNS4_10UnderscoreESX_SX_EEEEENS4_18SM100_TMA_2SM_LOADENS4_14ComposedLayoutINS4_7SwizzleILi3ELi4ELi3EEENS4_18smem_ptr_flag_bitsILi32EEENSS_INS5_IJNSA_ILi8EEENSA_ILi32EEEEEENS5_IJS17_SC_EEEEEEEvNS4_8identityES10_S1B_vS1C_EENS_8epilogue10collective18CollectiveEpilogueINS1E_23Sm100TmaWarpSpecializedILi4ELi2ELi16ELb1ELb0EEEJNS5_IJNSA_ILi128EEESG_SG_EEENS5_IJNSS_IS1J_SC_EENSS_INSA_ILi16EEESC_EEEEEfSI_fSI_NS1E_6fusion15FusionCallbacksIS1I_NS1P_17LinearCombinationIffffLNS_15FloatRoundStyleE2EEES1K_S1O_JEEENS4_5SM1004TMEM4LOAD26SM100_TMEM_LOAD_32dp32b16xENS4_13SM90_TMA_LOADENS11_INS12_ILi2ELi4ELi3EEES15_NSS_INS5_IJS16_S1M_EEENS5_IJS1M_SC_EEEEEEENS4_39AutoVectorizingCopyWithAssumedAlignmentILi128EEENS4_14SM90_TMA_STOREES24_S26_S26_EEEvvEEEEvNT_6ParamsE) ;  /* 0xffffff6c02d07950 */ /* 0x000fea0003c3ffff */
        .weak           $__internal_2_$__cuda_sm10x_tcgen05_guardrail_trap_unallocated_columns_being_dealloced
        .type           $__internal_2_$__cuda_sm10x_tcgen05_guardrail_trap_unallocated_columns_being_dealloced,@function
        .size           $__internal_2_$__cuda_sm10x_tcgen05_guardrail_trap_unallocated_columns_being_dealloced,(.L_x_197 - $__internal_2_$__cuda_sm10x_tcgen05_guardrail_trap_unallocated_columns_being_dealloced)
$__internal_2_$__cuda_sm10x_tcgen05_guardrail_trap_unallocated_columns_being_dealloced:
[----:B------:R-:W-:Y:S05]  /*90c0*/  BPT.TRAP 0x1 ;  /* 0x000000040000795c */ /* 0x000fea0000300000 */
[----:B------:R-:W-:-:S04]  /*90d0*/  HFMA2 R3, -RZ, RZ, 0, 0 ;  /* 0x00000000ff037431 */ /* 0x000fc800000001ff */
[----:B------:R-:W-:Y:S05]  /*90e0*/  RET.REL.NODEC R2 `(_ZN7cutlass13device_kernelINS_4gemm6kernel13GemmUniversalIN4cute5tupleIJiiiiEEENS1_10collective13CollectiveMmaINS1_35MainloopSm100TmaUmmaWarpSpecializedILi4ELi2ELi4ENS5_IJNS4_1CILi2EEENSA_ILi1EEESC_EEEEENS5_IJNSA_ILi256EEENSA_ILi64EEESG_EEEfNS5_IJlSC_lEEEfSI_NS4_8TiledMMAINS4_8MMA_AtomIJNS4_23SM100_MMA_TF32_2x1SM_SSINS_10tfloat32_tESM_fLi256ELi64ELNS4_4UMMA5MajorE0ELSO_0ELNSN_7ScaleInE0ELSP_0EEEEEENS4_6LayoutINS5_IJSC_SC_SC_EEENS5_IJNSA_ILi0EEESU_SU_EEEEENS5_IJNS4_10UnderscoreESX_SX_EEEEENS4_18SM100_TMA_2SM_LOADENS4_14ComposedLayoutINS4_7SwizzleILi3ELi4ELi3EEENS4_18smem_ptr_flag_bitsILi32EEENSS_INS5_IJNSA_ILi8EEENSA_ILi32EEEEEENS5_IJS17_SC_EEEEEEEvNS4_8identityES10_S1B_vS1C_EENS_8epilogue10collective18CollectiveEpilogueINS1E_23Sm100TmaWarpSpecializedILi4ELi2ELi16ELb1ELb0EEEJNS5_IJNSA_ILi128EEESG_SG_EEENS5_IJNSS_IS1J_SC_EENSS_INSA_ILi16EEESC_EEEEEfSI_fSI_NS1E_6fusion15FusionCallbacksIS1I_NS1P_17LinearCombinationIffffLNS_15FloatRoundStyleE2EEES1K_S1O_JEEENS4_5SM1004TMEM4LOAD26SM100_TMEM_LOAD_32dp32b16xENS4_13SM90_TMA_LOADENS11_INS12_ILi2ELi4ELi3EEES15_NSS_INS5_IJS16_S1M_EEENS5_IJS1M_SC_EEEEEEENS4_39AutoVectorizingCopyWithAssumedAlignmentILi128EEENS4_14SM90_TMA_STOREES24_S26_S26_EEEvvEEEEvNT_6ParamsE) ;  /* 0xffffff6c02c47950 */ /* 0x000fea0003c3ffff */
.L_x_196:
[----:B------:R-:W-:-:S00]  /*90f0*/  BRA `(.L_x_196) ;  /* 0xfffffffc00fc7947 */ /* 0x000fc0000383ffff */
[----:B------:R-:W-:-:S00]  /*9100*/  NOP ;  /* 0x0000000000007918 */ /* 0x000fc00000000000 */
[----:B------:R-:W-:-:S00]  /*9110*/  NOP ;  /* 0x0000000000007918 */ /* 0x000fc00000000000 */
[----:B------:R-:W-:-:S00]  /*9120*/  NOP ;  /* 0x0000000000007918 */ /* 0x000fc00000000000 */
[----:B------:R-:W-:-:S00]  /*9130*/  NOP ;  /* 0x0000000000007918 */ /* 0x000fc00000000000 */
[----:B------:R-:W-:-:S00]  /*9140*/  NOP ;  /* 0x0000000000007918 */ /* 0x000fc00000000000 */
[----:B------:R-:W-:-:S00]  /*9150*/  NOP ;  /* 0x0000000000007918 */ /* 0x000fc00000000000 */
[----:B------:R-:W-:-:S00]  /*9160*/  NOP ;  /* 0x0000000000007918 */ /* 0x000fc00000000000 */
[----:B------:R-:W-:-:S00]  /*9170*/  NOP ;  /* 0x0000000000007918 */ /* 0x000fc00000000000 */
.L_x_197:


//--------------------- .nv.global.init           --------------------------
	.section	.nv.global.init,"aw",@progbits
.nv.global.init:
	.type		$str$27,@object
	.size		$str$27,($str$28 - $str$27)
$str$27:
        /*0000*/ 	.byte	0x28, 0x61, 0x64, 0x64, 0x72, 0x65, 0x73, 0x73, 0x20, 0x26, 0x20, 0x6d, 0x61, 0x73, 0x6b, 0x29
        /*0010*/ 	.byte	0x20, 0x3d, 0x3d, 0x20, 0x30, 0x00
	.type		$str$28,@object
	.size		$str$28,($str$26 - $str$28)
$str$28:
        /*0016*/ 	.byte	0x2f, 0x74, 0x6d, 0x70, 0x2f, 0x63, 0x75, 0x74, 0x6c, 0x61, 0x73, 0x73, 0x5f, 0x73, 0x77, 0x65
        /*0026*/ 	.byte	0x65, 0x70, 0x5f, 0x73, 0x72, 0x63, 0x2f, 0x69, 0x6e, 0x63, 0x6c, 0x75, 0x64, 0x65, 0x2f, 0x63
        /*0036*/ 	.byte	0x75, 0x74, 0x65, 0x2f, 0x70, 0x6f, 0x69, 0x6e, 0x74, 0x65, 0x72, 0x5f, 0x66, 0x6c, 0x61, 0x67
        /*0046*/ 	.byte	0x67, 0x65, 0x64, 0x2e, 0x68, 0x70, 0x70, 0x00
	.type		$str$26,@object
	.size		$str$26,($str$25 - $str$26)
$str$26:
        /*004e*/ 	.byte	0x2f, 0x74, 0x6d, 0x70, 0x2f, 0x63, 0x75, 0x74, 0x6c, 0x61, 0x73, 0x73, 0x5f, 0x73, 0x77, 0x65
        /*005e*/ 	.byte	0x65, 0x70, 0x5f, 0x73, 0x72, 0x63, 0x2f, 0x69, 0x6e, 0x63, 0x6c, 0x75, 0x64, 0x65, 0x2f, 0x63
        /*006e*/ 	.byte	0x75, 0x74, 0x65, 0x2f, 0x61, 0x74, 0x6f, 0x6d, 0x2f, 0x63, 0x6f, 0x70, 0x79, 0x5f, 0x74, 0x72
        /*007e*/ 	.byte	0x61, 0x69, 0x74, 0x73, 0x5f, 0x73, 0x6d, 0x31, 0x30, 0x30, 0x2e, 0x68, 0x70, 0x70, 0x00
	.type		$str$25,@object
	.size		$str$25,(__unnamed_1 - $str$25)
$str$25:
        /*008d*/ 	.byte	0x28, 0x28, 0x75, 0x69, 0x6e, 0x74, 0x33, 0x32, 0x5f, 0x74, 0x28, 0x74, 0x68, 0x72, 0x65, 0x61
        /*009d*/ 	.byte	0x64, 0x49, 0x64, 0x78, 0x2e, 0x78, 0x29, 0x20, 0x2f, 0x20, 0x33, 0x32, 0x29, 0x20, 0x25, 0x20
        /*00ad*/ 	.byte	0x34, 0x29, 0x20, 0x3d, 0x3d, 0x20, 0x28, 0x28, 0x28, 0x74, 0x6d, 0x65, 0x6d, 0x5f, 0x61, 0x64
        /*00bd*/ 	.byte	0x64, 0x72, 0x20, 0x3e, 0x3e, 0x20, 0x31, 0x36, 0x29, 0x20, 0x2f, 0x20, 0x33, 0x32, 0x29, 0x20
        /*00cd*/ 	.byte	0x25, 0x20, 0x34, 0x29, 0x00
	.type		__unnamed_1,@object
	.size		__unnamed_1,(__unnamed_2 - __unnamed_1)
__unnamed_1:
        /*00d2*/ 	.byte	0x61, 0x75, 0x74, 0x6f, 0x20, 0x63, 0x75, 0x74, 0x65, 0x3a, 0x3a, 0x61, 0x73, 0x5f, 0x70, 0x6f
        /* <DEDUP_REMOVED lines=23> */
        /*0252*/ 	.byte	0x43, 0x3c, 0x32, 0x30, 0x34, 0x38, 0x3e, 0x3e, 0x3e, 0x3e, 0x5d, 0x00
	.type		__unnamed_2,@object
	.size		__unnamed_2,(.L_2 - __unnamed_2)
__unnamed_2:
        /* <DEDUP_REMOVED lines=42> */
        /*04fe*/ 	.byte	0x3e, 0x5d, 0x00
.L_2:


//--------------------- .nv.shared._ZN7cutlass13device_kernelINS_4gemm6kernel13GemmUniversalIN4cute5tupleIJiiiiEEENS1_10collective13CollectiveMmaINS1_35MainloopSm100TmaUmmaWarpSpecializedILi4ELi2ELi4ENS5_IJNS4_1CILi2EEENSA_ILi1EEESC_EEEEENS5_IJNSA_ILi256EEENSA_ILi64EEESG_EEEfNS5_IJlSC_lEEEfSI_NS4_8TiledMMAINS4_8MMA_AtomIJNS4_23SM100_MMA_TF32_2x1SM_SSINS_10tfloat32_tESM_fLi256ELi64ELNS4_4UMMA5MajorE0ELSO_0ELNSN_7ScaleInE0ELSP_0EEEEEENS4_6LayoutINS5_IJSC_SC_SC_EEENS5_IJNSA_ILi0EEESU_SU_EEEEENS5_IJNS4_10UnderscoreESX_SX_EEEEENS4_18SM100_TMA_2SM_LOADENS4_14ComposedLayoutINS4_7SwizzleILi3ELi4ELi3EEENS4_18smem_ptr_flag_bitsILi32EEENSS_INS5_IJNSA_ILi8EEENSA_ILi32EEEEEENS5_IJS17_SC_EEEEEEEvNS4_8identityES10_S1B_vS1C_EENS_8epilogue10collective18CollectiveEpilogueINS1E_23Sm100TmaWarpSpecializedILi4ELi2ELi16ELb1ELb0EEEJNS5_IJNSA_ILi128EEESG_SG_EEENS5_IJNSS_IS1J_SC_EENSS_INSA_ILi16EEESC_EEEEEfSI_fSI_NS1E_6fusion15FusionCallbacksIS1I_NS1P_17LinearCombinationIffffLNS_15FloatRoundStyleE2EEES1K_S1O_JEEENS4_5SM1004TMEM4LOAD26SM100_TMEM_LOAD_32dp32b16xENS4_13SM90_TMA_LOADENS11_INS12_ILi2ELi4ELi3EEES15_NSS_INS5_IJS16_S1M_EEENS5_IJS1M_SC_EEEEEEENS4_39AutoVectorizingCopyWithAssumedAlignmentILi128EEENS4_14SM90_TMA_STOREES24_S26_S26_EEEvvEEEEvNT_6ParamsE --------------------------
	.section	.nv.shared._ZN7cutlass13device_kernelINS_4gemm6kernel13GemmUniversalIN4cute5tupleIJiiiiEEENS1_10collective13CollectiveMmaINS1_35MainloopSm100TmaUmmaWarpSpecializedILi4ELi2ELi4ENS5_IJNS4_1CILi2EEENSA_ILi1EEESC_EEEEENS5_IJNSA_ILi256EEENSA_ILi64EEESG_EEEfNS5_IJlSC_lEEEfSI_NS4_8TiledMMAINS4_8MMA_AtomIJNS4_23SM100_MMA_TF32_2x1SM_SSINS_10tfloat32_tESM_fLi256ELi64ELNS4_4UMMA5MajorE0ELSO_0ELNSN_7ScaleInE0ELSP_0EEEEEENS4_6LayoutINS5_IJSC_SC_SC_EEENS5_IJNSA_ILi0EEESU_SU_EEEEENS5_IJNS4_10UnderscoreESX_SX_EEEEENS4_18SM100_TMA_2SM_LOADENS4_14ComposedLayoutINS4_7SwizzleILi3ELi4ELi3EEENS4_18smem_ptr_flag_bitsILi32EEENSS_INS5_IJNSA_ILi8EEENSA_ILi32EEEEEENS5_IJS17_SC_EEEEEEEvNS4_8identityES10_S1B_vS1C_EENS_8epilogue10collective18CollectiveEpilogueINS1E_23Sm100TmaWarpSpecializedILi4ELi2ELi16ELb1ELb0EEEJNS5_IJNSA_ILi128EEESG_SG_EEENS5_IJNSS_IS1J_SC_EENSS_INSA_ILi16EEESC_EEEEEfSI_fSI_NS1E_6fusion15FusionCallbacksIS1I_NS1P_17LinearCombinationIffffLNS_15FloatRoundStyleE2EEES1K_S1O_JEEENS4_5SM1004TMEM4LOAD26SM100_TMEM_LOAD_32dp32b16xENS4_13SM90_TMA_LOADENS11_INS12_ILi2ELi4ELi3EEES15_NSS_INS5_IJS16_S1M_EEENS5_IJS1M_SC_EEEEEEENS4_39AutoVectorizingCopyWithAssumedAlignmentILi128EEENS4_14SM90_TMA_STOREES24_S26_S26_EEEvvEEEEvNT_6ParamsE,"aw",@nobits
	.sectionflags	@""
	.align	16
	.zero		1024


//--------------------- .nv.shared.reserved.0     --------------------------
	.section	.nv.shared.reserved.0,"aw",@nobits
	.weak		__nv_reservedSMEM_offset_0_alias
	.size		__nv_reservedSMEM_offset_0_alias, 0, 64
	.other		__nv_reservedSMEM_offset_0_alias,@"STO_CUDA_RESERVED_SHARED STV_DEFAULT"
__nv_reservedSMEM_offset_0_alias:
	.zero		0
.nv.shared.reserved.0:
	.zero		64
	.weak		__nv_reservedSMEM_tcgen05_partition
	.type		__nv_reservedSMEM_tcgen05_partition,@object
	.size		__nv_reservedSMEM_tcgen05_partition,(.L_0 - __nv_reservedSMEM_tcgen05_partition)
__nv_reservedSMEM_tcgen05_partition:
	.zero		32
.L_0:


//--------------------- .nv.global                --------------------------
	.section	.nv.global,"aw",@nobits
.nv.global:
	.type		_ZN40_INTERNAL_0f68e13b_4_k_cu_01f64ae7_273134cute1_E,@object
	.size		_ZN40_INTERNAL_0f68e13b_4_k_cu_01f64ae7_273134cute1_E,(_ZN40_INTERNAL_0f68e13b_4_k_cu_01f64ae7_273134cuda3std3__45__cpo6cbeginE - _ZN40_INTERNAL_0f68e13b_4_k_cu_01f64ae7_273134cute1_E)
_ZN40_INTERNAL_0f68e13b_4_k_cu_01f64ae7_273134cute1_E:
	.zero		1
	.type		_ZN40_INTERNAL_0f68e13b_4_k_cu_01f64ae7_273134cuda3std3__45__cpo6cbeginE,@object
	.size		_ZN40_INTERNAL_0f68e13b_4_k_cu_01f64ae7_273134cuda3std3__45__cpo6cbeginE,(_ZN40_INTERNAL_0f68e13b_4_k_cu_01f64ae7_273134cuda3std3__48in_placeE - _ZN40_INTERNAL_0f68e13b_4_k_cu_01f64ae7_273134cuda3std3__45__cpo6cbeginE)
_ZN40_INTERNAL_0f68e13b_4_k_cu_01f64ae7_273134cuda3std3__45__cpo6cbeginE:
	.zero		1
	.type		_ZN40_INTERNAL_0f68e13b_4_k_cu_01f64ae7_273134cuda3std3__48in_placeE,@object
	.size		_ZN40_INTERNAL_0f68e13b_4_k_cu_01f64ae7_273134cuda3std3__48in_placeE,(_ZN40_INTERNAL_0f68e13b_4_k_cu_01f64ae7_273134cuda3std6ranges3__45__cpo9iter_moveE - _ZN40_INTERNAL_0f68e13b_4_k_cu_01f64ae7_273134cuda3std3__48in_placeE)
_ZN40_INTERNAL_0f68e13b_4_k_cu_01f64ae7_273134cuda3std3__48in_placeE:
	.zero		1
	.type		_ZN40_INTERNAL_0f68e13b_4_k_cu_01f64ae7_273134cuda3std6ranges3__45__cpo9iter_moveE,@object
	.size		_ZN40_INTERNAL_0f68e13b_4_k_cu_01f64ae7_273134cuda3std6ranges3__45__cpo9iter_moveE,(_ZN40_INTERNAL_0f68e13b_4_k_cu_01f64ae7_273134cuda3std3__45__cpo5beginE - _ZN40_INTERNAL_0f68e13b_4_k_cu_01f64ae7_273134cuda3std6ranges3__45__cpo9iter_moveE)
_ZN40_INTERNAL_0f68e13b_4_k_cu_01f64ae7_273134cuda3std6ranges3__45__cpo9iter_moveE:
	.zero		1
	.type		_ZN40_INTERNAL_0f68e13b_4_k_cu_01f64ae7_273134cuda3std3__45__cpo5beginE,@object
	.size		_ZN40_INTERNAL_0f68e13b_4_k_cu_01f64ae7_273134cuda3std3__45__cpo5beginE,(_ZN40_INTERNAL_0f68e13b_4_k_cu_01f64ae7_273134cuda3std3__442_GLOBAL__N__0f68e13b_4_k_cu_01f64ae7_273136ignoreE - _ZN40_INTERNAL_0f68e13b_4_k_cu_01f64ae7_273134cuda3std3__45__cpo5beginE)
_ZN40_INTERNAL_0f68e13b_4_k_cu_01f64ae7_273134cuda3std3__45__cpo5beginE:
	.zero		1
	.type		_ZN40_INTERNAL_0f68e13b_4_k_cu_01f64ae7_273134cuda3std3__442_GLOBAL__N__0f68e13b_4_k_cu_01f64ae7_273136ignoreE,@object
	.size		_ZN40_INTERNAL_0f68e13b_4_k_cu_01f64ae7_273134cuda3std3__442_GLOBAL__N__0f68e13b_4_k_cu_01f64ae7_273136ignoreE,(_ZN40_INTERNAL_0f68e13b_4_k_cu_01f64ae7_273134cute7productE - _ZN40_INTERNAL_0f68e13b_4_k_cu_01f64ae7_273134cuda3std3__442_GLOBAL__N__0f68e13b_4_k_cu_01f64ae7_273136ignoreE)
_ZN40_INTERNAL_0f68e13b_4_k_cu_01f64ae7_273134cuda3std3__442_GLOBAL__N__0f68e13b_4_k_cu_01f64ae7_273136ignoreE:
	.zero		1
	.type		_ZN40_INTERNAL_0f68e13b_4_k_cu_01f64ae7_273134cute7productE,@object
	.size		_ZN40_INTERNAL_0f68e13b_4_k_cu_01f64ae7_273134cute7productE,(_ZN40_INTERNAL_0f68e13b_4_k_cu_01f64ae7_273134cuda3std3__45__cpo3endE - _ZN40_INTERNAL_0f68e13b_4_k_cu_01f64ae7_273134cute7productE)
_ZN40_INTERNAL_0f68e13b_4_k_cu_01f64ae7_273134cute7productE:
	.zero		1
	.type		_ZN40_INTERNAL_0f68e13b_4_k_cu_01f64ae7_273134cuda3std3__45__cpo3endE,@object
	.size		_ZN40_INTERNAL_0f68e13b_4_k_cu_01f64ae7_273134cuda3std3__45__cpo3endE,(_ZN40_INTERNAL_0f68e13b_4_k_cu_01f64ae7_273134cuda3std3__419piecewise_constructE - _ZN40_INTERNAL_0f68e13b_4_k_cu_01f64ae7_273134cuda3std3__45__cpo3endE)
_ZN40_INTERNAL_0f68e13b_4_k_cu_01f64ae7_273134cuda3std3__45__cpo3endE:
	.zero		1
	.type		_ZN40_INTERNAL_0f68e13b_4_k_cu_01f64ae7_273134cuda3std3__419piecewise_constructE,@object
	.size		_ZN40_INTERNAL_0f68e13b_4_k_cu_01f64ae7_273134cuda3std3__419piecewise_constructE,(_ZN40_INTERNAL_0f68e13b_4_k_cu_01f64ae7_273134cuda3std3__45__cpo4cendE - _ZN40_INTERNAL_0f68e13b_4_k_cu_01f64ae7_273134cuda3std3__419piecewise_constructE)
_ZN40_INTERNAL_0f68e13b_4_k_cu_01f64ae7_273134cuda3std3__419piecewise_constructE:
	.zero		1
	.type		_ZN40_INTERNAL_0f68e13b_4_k_cu_01f64ae7_273134cuda3std3__45__cpo4cendE,@object
	.size		_ZN40_INTERNAL_0f68e13b_4_k_cu_01f64ae7_273134cuda3std3__45__cpo4cendE,(_ZN40_INTERNAL_0f68e13b_4_k_cu_01f64ae7_273134cuda3std6ranges3__45__cpo4swapE - _ZN40_INTERNAL_0f68e13b_4_k_cu_01f64ae7_273134cuda3std3__45__cpo4cendE)
_ZN40_INTERNAL_0f68e13b_4_k_cu_01f64ae7_273134cuda3std3__45__cpo4cendE:
	.zero		1
	.type		_ZN40_INTERNAL_0f68e13b_4_k_cu_01f64ae7_273134cuda3std6ranges3__45__cpo4swapE,@object
	.size		_ZN40_INTERNAL_0f68e13b_4_k_cu_01f64ae7_273134cuda3std6ranges3__45__cpo4swapE,(.L_10 - _ZN40_INTERNAL_0f68e13b_4_k_cu_01f64ae7_273134cuda3std6ranges3__45__cpo4swapE)
_ZN40_INTERNAL_0f68e13b_4_k_cu_01f64ae7_273134cuda3std6ranges3__45__cpo4swapE:
	.zero		1
.L_10:


//--------------------- .nv.constant0._ZN7cutlass13device_kernelINS_4gemm6kernel13GemmUniversalIN4cute5tupleIJiiiiEEENS1_10collective13CollectiveMmaINS1_35MainloopSm100TmaUmmaWarpSpecializedILi4ELi2ELi4ENS5_IJNS4_1CILi2EEENSA_ILi1EEESC_EEEEENS5_IJNSA_ILi256EEENSA_ILi64EEESG_EEEfNS5_IJlSC_lEEEfSI_NS4_8TiledMMAINS4_8MMA_AtomIJNS4_23SM100_MMA_TF32_2x1SM_SSINS_10tfloat32_tESM_fLi256ELi64ELNS4_4UMMA5MajorE0ELSO_0ELNSN_7ScaleInE0ELSP_0EEEEEENS4_6LayoutINS5_IJSC_SC_SC_EEENS5_IJNSA_ILi0EEESU_SU_EEEEENS5_IJNS4_10UnderscoreESX_SX_EEEEENS4_18SM100_TMA_2SM_LOADENS4_14ComposedLayoutINS4_7SwizzleILi3ELi4ELi3EEENS4_18smem_ptr_flag_bitsILi32EEENSS_INS5_IJNSA_ILi8EEENSA_ILi32EEEEEENS5_IJS17_SC_EEEEEEEvNS4_8identityES10_S1B_vS1C_EENS_8epilogue10collective18CollectiveEpilogueINS1E_23Sm100TmaWarpSpecializedILi4ELi2ELi16ELb1ELb0EEEJNS5_IJNSA_ILi128EEESG_SG_EEENS5_IJNSS_IS1J_SC_EENSS_INSA_ILi16EEESC_EEEEEfSI_fSI_NS1E_6fusion15FusionCallbacksIS1I_NS1P_17LinearCombinationIffffLNS_15FloatRoundStyleE2EEES1K_S1O_JEEENS4_5SM1004TMEM4LOAD26SM100_TMEM_LOAD_32dp32b16xENS4_13SM90_TMA_LOADENS11_INS12_ILi2ELi4ELi3EEES15_NSS_INS5_IJS16_S1M_EEENS5_IJS1M_SC_EEEEEEENS4_39AutoVectorizingCopyWithAssumedAlignmentILi128EEENS4_14SM90_TMA_STOREES24_S26_S26_EEEvvEEEEvNT_6ParamsE --------------------------
	.section	.nv.constant0._ZN7cutlass13device_kernelINS_4gemm6kernel13GemmUniversalIN4cute5tupleIJiiiiEEENS1_10collective13CollectiveMmaINS1_35MainloopSm100TmaUmmaWarpSpecializedILi4ELi2ELi4ENS5_IJNS4_1CILi2EEENSA_ILi1EEESC_EEEEENS5_IJNSA_ILi256EEENSA_ILi64EEESG_EEEfNS5_IJlSC_lEEEfSI_NS4_8TiledMMAINS4_8MMA_AtomIJNS4_23SM100_MMA_TF32_2x1SM_SSINS_10tfloat32_tESM_fLi256ELi64ELNS4_4UMMA5MajorE0ELSO_0ELNSN_7ScaleInE0ELSP_0EEEEEENS4_6LayoutINS5_IJSC_SC_SC_EEENS5_IJNSA_ILi0EEESU_SU_EEEEENS5_IJNS4_10UnderscoreESX_SX_EEEEENS4_18SM100_TMA_2SM_LOADENS4_14ComposedLayoutINS4_7SwizzleILi3ELi4ELi3EEENS4_18smem_ptr_flag_bitsILi32EEENSS_INS5_IJNSA_ILi8EEENSA_ILi32EEEEEENS5_IJS17_SC_EEEEEEEvNS4_8identityES10_S1B_vS1C_EENS_8epilogue10collective18CollectiveEpilogueINS1E_23Sm100TmaWarpSpecializedILi4ELi2ELi16ELb1ELb0EEEJNS5_IJNSA_ILi128EEESG_SG_EEENS5_IJNSS_IS1J_SC_EENSS_INSA_ILi16EEESC_EEEEEfSI_fSI_NS1E_6fusion15FusionCallbacksIS1I_NS1P_17LinearCombinationIffffLNS_15FloatRoundStyleE2EEES1K_S1O_JEEENS4_5SM1004TMEM4LOAD26SM100_TMEM_LOAD_32dp32b16xENS4_13SM90_TMA_LOADENS11_INS12_ILi2ELi4ELi3EEES15_NSS_INS5_IJS16_S1M_EEENS5_IJS1M_SC_EEEEEEENS4_39AutoVectorizingCopyWithAssumedAlignmentILi128EEENS4_14SM90_TMA_STOREES24_S26_S26_EEEvvEEEEvNT_6ParamsE,"a",@progbits
	.sectionflags	@""
	.align	4
.nv.constant0._ZN7cutlass13device_kernelINS_4gemm6kernel13GemmUniversalIN4cute5tupleIJiiiiEEENS1_10collective13CollectiveMmaINS1_35MainloopSm100TmaUmmaWarpSpecializedILi4ELi2ELi4ENS5_IJNS4_1CILi2EEENSA_ILi1EEESC_EEEEENS5_IJNSA_ILi256EEENSA_ILi64EEESG_EEEfNS5_IJlSC_lEEEfSI_NS4_8TiledMMAINS4_8MMA_AtomIJNS4_23SM100_MMA_TF32_2x1SM_SSINS_10tfloat32_tESM_fLi256ELi64ELNS4_4UMMA5MajorE0ELSO_0ELNSN_7ScaleInE0ELSP_0EEEEEENS4_6LayoutINS5_IJSC_SC_SC_EEENS5_IJNSA_ILi0EEESU_SU_EEEEENS5_IJNS4_10UnderscoreESX_SX_EEEEENS4_18SM100_TMA_2SM_LOADENS4_14ComposedLayoutINS4_7SwizzleILi3ELi4ELi3EEENS4_18smem_ptr_flag_bitsILi32EEENSS_INS5_IJNSA_ILi8EEENSA_ILi32EEEEEENS5_IJS17_SC_EEEEEEEvNS4_8identityES10_S1B_vS1C_EENS_8epilogue10collective18CollectiveEpilogueINS1E_23Sm100TmaWarpSpecializedILi4ELi2ELi16ELb1ELb0EEEJNS5_IJNSA_ILi128EEESG_SG_EEENS5_IJNSS_IS1J_SC_EENSS_INSA_ILi16EEESC_EEEEEfSI_fSI_NS1E_6fusion15FusionCallbacksIS1I_NS1P_17LinearCombinationIffffLNS_15FloatRoundStyleE2EEES1K_S1O_JEEENS4_5SM1004TMEM4LOAD26SM100_TMEM_LOAD_32dp32b16xENS4_13SM90_TMA_LOADENS11_INS12_ILi2ELi4ELi3EEES15_NSS_INS5_IJS16_S1M_EEENS5_IJS1M_SC_EEEEEEENS4_39AutoVectorizingCopyWithAssumedAlignmentILi128EEENS4_14SM90_TMA_STOREES24_S26_S26_EEEvvEEEEvNT_6ParamsE:
	.zero		2944


//--------------------- SYMBOLS --------------------------

	.type		.nv.reservedSmem.offset0,@object
	.size		.nv.reservedSmem.offset0,0x4
	.type		.nv.reservedSmem.cap,@object
	.size		.nv.reservedSmem.cap,0x4
	.type		__assertfail,@function
